// auto-generated by cutlass_sweep.gemm — config: {"arch": "sm_90", "cluster_m": 1, "cluster_n": 1, "dtype": "e5m2", "stages": 5, "tile_k": 128, "tile_m": 256, "tile_n": 256}
#include "cutlass/cutlass.h"
#include "cutlass/gemm/collective/collective_builder.hpp"
#include "cutlass/gemm/device/gemm_universal_adapter.h"
#include "cutlass/gemm/kernel/gemm_universal.hpp"
#include "cutlass/epilogue/collective/collective_builder.hpp"

using ElemA = cutlass::float_e5m2_t;
using ElemB = cutlass::float_e5m2_t;
using ElemCD = cutlass::float_e5m2_t;
using Acc  = float;
using TileShape    = cute::Shape<cute::_256, cute::_256, cute::_128>;
using ClusterShape = cute::Shape<cute::_1, cute::_1, cute::_1>;

using CollectiveEpilogue = typename cutlass::epilogue::collective::CollectiveBuilder<
    cutlass::arch::Sm90, cutlass::arch::OpClassTensorOp,
    TileShape, ClusterShape,
    cutlass::epilogue::collective::EpilogueTileAuto,
    Acc, Acc,
    ElemCD, cutlass::layout::RowMajor, 128 / cutlass::sizeof_bits<ElemCD>::value,
    ElemCD, cutlass::layout::RowMajor, 128 / cutlass::sizeof_bits<ElemCD>::value,
    cutlass::epilogue::collective::EpilogueScheduleAuto
  >::CollectiveOp;

using CollectiveMainloop = typename cutlass::gemm::collective::CollectiveBuilder<
    cutlass::arch::Sm90, cutlass::arch::OpClassTensorOp,
    ElemA, cutlass::layout::RowMajor, 128 / cutlass::sizeof_bits<ElemA>::value,
    ElemB, cutlass::layout::ColumnMajor, 128 / cutlass::sizeof_bits<ElemB>::value,
    Acc,
    TileShape, ClusterShape,
    cutlass::gemm::collective::StageCount<5>,
    cutlass::gemm::collective::KernelScheduleAuto
  >::CollectiveOp;

using GemmKernel = cutlass::gemm::kernel::GemmUniversal<
    cute::Shape<int,int,int,int>,
    CollectiveMainloop,
    CollectiveEpilogue
>;
using Gemm = cutlass::gemm::device::GemmUniversalAdapter<GemmKernel>;

// Force the device kernel symbol into the cubin without needing a host main.
auto* _anchor = &cutlass::device_kernel<GemmKernel>;


// ===== COMPILED SASS (sm_90a) =====

	.target	sm_90a

	.elftype	@"ET_EXEC"


//--------------------- .note.nv.tkinfo           --------------------------
	.section	.note.nv.tkinfo,"",@"SHT_NOTE"
	.sectionflags	@"SHF_NOTE_NV_TKINFO"
	.tkinfo
        /*0018*/ 	.word	0x00000002
        /*0030*/ 	.string	""
        /*0030*/ 	.string	"ptxas"
        /*0030*/ 	.string	"Cuda compilation tools, release 13.0, V13.0.88"
        /*0030*/ 	.string	"Build cuda_13.0.r13.0/compiler.36424714_0"
        /*0030*/ 	.string	"-arch sm_90a -m 64 "



//--------------------- .note.nv.cuinfo           --------------------------
	.section	.note.nv.cuinfo,"",@"SHT_NOTE"
	.sectionflags	@"SHF_NOTE_NV_CUINFO"
        /*0018*/ 	.short	0x0002
        /*001a*/ 	.short	0x005a
        /*001c*/ 	.short	0x0082
	.zero		2


//--------------------- .nv.info                  --------------------------
	.section	.nv.info,"",@"SHT_CUDA_INFO"
	.align	4


	//----- nvinfo : EIATTR_REGCOUNT
	.align		4
        /*0000*/ 	.byte	0x04, 0x2f
        /*0002*/ 	.short	(.L_12 - .L_11)
	.align		4
.L_11:
        /*0004*/ 	.word	index@(_ZN7cutlass13device_kernelINS_4gemm6kernel13GemmUniversalIN4cute5tupleIJiiiiEEENS1_10collective13CollectiveMmaINS1_37MainloopSm90TmaGmmaWarpSpecializedFP8ILi5ENS5_IJNS4_1CILi1EEESB_SB_EEENS1_35KernelTmaWarpSpecializedCooperativeEEENS5_IJNSA_ILi256EEESF_NSA_ILi128EEEEEENS_12float_e5m2_tENS5_IJlSB_lEEESI_SJ_NS4_8TiledMMAINS4_8MMA_AtomIJNS4_4SM904GMMA31MMA_64x256x32_F32E5M2E5M2_SS_TNILNSN_7ScaleInE1ELSP_1EEEEEENS4_6LayoutINS5_IJNSA_ILi2EEESB_SB_EEENS5_IJSB_NSA_ILi0EEESV_EEEEENS5_IJNS4_10UnderscoreESY_SY_EEEEENS4_13SM90_TMA_LOADENS4_14ComposedLayoutINS4_7SwizzleILi3ELi4ELi3EEENS4_18smem_ptr_flag_bitsILi8EEENSS_INS5_IJNSA_ILi8EEESG_EEENS5_IJSG_SB_EEEEEEEvNS4_8identityES11_S1B_vS1C_EENS_8epilogue10collective6detail29Sm90TmaWarpSpecializedAdapterINS1F_15DefaultEpilogueISI_SJ_SJ_NS1E_6thread17LinearCombinationISI_Li1EffLNS1J_9ScaleType4KindE0ELNS_15FloatRoundStyleE2ESI_EENS1_15EpilogueDefaultEEEEEvvEEEEvNT_6ParamsE)
        /*0008*/ 	.word	0x000000a8


	//----- nvinfo : EIATTR_FRAME_SIZE
	.align		4
.L_12:
        /*000c*/ 	.byte	0x04, 0x11
        /*000e*/ 	.short	(.L_14 - .L_13)
	.align		4
.L_13:
        /*0010*/ 	.word	index@(_ZN7cutlass13device_kernelINS_4gemm6kernel13GemmUniversalIN4cute5tupleIJiiiiEEENS1_10collective13CollectiveMmaINS1_37MainloopSm90TmaGmmaWarpSpecializedFP8ILi5ENS5_IJNS4_1CILi1EEESB_SB_EEENS1_35KernelTmaWarpSpecializedCooperativeEEENS5_IJNSA_ILi256EEESF_NSA_ILi128EEEEEENS_12float_e5m2_tENS5_IJlSB_lEEESI_SJ_NS4_8TiledMMAINS4_8MMA_AtomIJNS4_4SM904GMMA31MMA_64x256x32_F32E5M2E5M2_SS_TNILNSN_7ScaleInE1ELSP_1EEEEEENS4_6LayoutINS5_IJNSA_ILi2EEESB_SB_EEENS5_IJSB_NSA_ILi0EEESV_EEEEENS5_IJNS4_10UnderscoreESY_SY_EEEEENS4_13SM90_TMA_LOADENS4_14ComposedLayoutINS4_7SwizzleILi3ELi4ELi3EEENS4_18smem_ptr_flag_bitsILi8EEENSS_INS5_IJNSA_ILi8EEESG_EEENS5_IJSG_SB_EEEEEEEvNS4_8identityES11_S1B_vS1C_EENS_8epilogue10collective6detail29Sm90TmaWarpSpecializedAdapterINS1F_15DefaultEpilogueISI_SJ_SJ_NS1E_6thread17LinearCombinationISI_Li1EffLNS1J_9ScaleType4KindE0ELNS_15FloatRoundStyleE2ESI_EENS1_15EpilogueDefaultEEEEEvvEEEEvNT_6ParamsE)
        /*0014*/ 	.word	0x00000cc0


	//----- nvinfo : EIATTR_MIN_STACK_SIZE
	.align		4
.L_14:
        /*0018*/ 	.byte	0x04, 0x12
        /*001a*/ 	.short	(.L_16 - .L_15)
	.align		4
.L_15:
        /*001c*/ 	.word	index@(_ZN7cutlass13device_kernelINS_4gemm6kernel13GemmUniversalIN4cute5tupleIJiiiiEEENS1_10collective13CollectiveMmaINS1_37MainloopSm90TmaGmmaWarpSpecializedFP8ILi5ENS5_IJNS4_1CILi1EEESB_SB_EEENS1_35KernelTmaWarpSpecializedCooperativeEEENS5_IJNSA_ILi256EEESF_NSA_ILi128EEEEEENS_12float_e5m2_tENS5_IJlSB_lEEESI_SJ_NS4_8TiledMMAINS4_8MMA_AtomIJNS4_4SM904GMMA31MMA_64x256x32_F32E5M2E5M2_SS_TNILNSN_7ScaleInE1ELSP_1EEEEEENS4_6LayoutINS5_IJNSA_ILi2EEESB_SB_EEENS5_IJSB_NSA_ILi0EEESV_EEEEENS5_IJNS4_10UnderscoreESY_SY_EEEEENS4_13SM90_TMA_LOADENS4_14ComposedLayoutINS4_7SwizzleILi3ELi4ELi3EEENS4_18smem_ptr_flag_bitsILi8EEENSS_INS5_IJNSA_ILi8EEESG_EEENS5_IJSG_SB_EEEEEEEvNS4_8identityES11_S1B_vS1C_EENS_8epilogue10collective6detail29Sm90TmaWarpSpecializedAdapterINS1F_15DefaultEpilogueISI_SJ_SJ_NS1E_6thread17LinearCombinationISI_Li1EffLNS1J_9ScaleType4KindE0ELNS_15FloatRoundStyleE2ESI_EENS1_15EpilogueDefaultEEEEEvvEEEEvNT_6ParamsE)
        /*0020*/ 	.word	0x00000cc0
.L_16:


//--------------------- .nv.compat                --------------------------
	.section	.nv.compat,"",@"SHT_CUDA_COMPAT_INFO"
	.align	4
        /*0000*/ 	.byte	0x02, 0x09, 0x01, 0x00, 0x02, 0x02, 0x04, 0x00, 0x02, 0x05, 0x05, 0x00, 0x03, 0x07, 0x01, 0x01
        /*0010*/ 	.byte	0x02, 0x03, 0x01, 0x00, 0x02, 0x06, 0x01, 0x00, 0x04, 0x0b, 0x08, 0x00, 0x00, 0x00, 0x00, 0x00
        /*0020*/ 	.byte	0x00, 0x00, 0x00, 0x00


//--------------------- .nv.info._ZN7cutlass13device_kernelINS_4gemm6kernel13GemmUniversalIN4cute5tupleIJiiiiEEENS1_10collective13CollectiveMmaINS1_37MainloopSm90TmaGmmaWarpSpecializedFP8ILi5ENS5_IJNS4_1CILi1EEESB_SB_EEENS1_35KernelTmaWarpSpecializedCooperativeEEENS5_IJNSA_ILi256EEESF_NSA_ILi128EEEEEENS_12float_e5m2_tENS5_IJlSB_lEEESI_SJ_NS4_8TiledMMAINS4_8MMA_AtomIJNS4_4SM904GMMA31MMA_64x256x32_F32E5M2E5M2_SS_TNILNSN_7ScaleInE1ELSP_1EEEEEENS4_6LayoutINS5_IJNSA_ILi2EEESB_SB_EEENS5_IJSB_NSA_ILi0EEESV_EEEEENS5_IJNS4_10UnderscoreESY_SY_EEEEENS4_13SM90_TMA_LOADENS4_14ComposedLayoutINS4_7SwizzleILi3ELi4ELi3EEENS4_18smem_ptr_flag_bitsILi8EEENSS_INS5_IJNSA_ILi8EEESG_EEENS5_IJSG_SB_EEEEEEEvNS4_8identityES11_S1B_vS1C_EENS_8epilogue10collective6detail29Sm90TmaWarpSpecializedAdapterINS1F_15DefaultEpilogueISI_SJ_SJ_NS1E_6thread17LinearCombinationISI_Li1EffLNS1J_9ScaleType4KindE0ELNS_15FloatRoundStyleE2ESI_EENS1_15EpilogueDefaultEEEEEvvEEEEvNT_6ParamsE --------------------------
	.section	.nv.info._ZN7cutlass13device_kernelINS_4gemm6kernel13GemmUniversalIN4cute5tupleIJiiiiEEENS1_10collective13CollectiveMmaINS1_37MainloopSm90TmaGmmaWarpSpecializedFP8ILi5ENS5_IJNS4_1CILi1EEESB_SB_EEENS1_35KernelTmaWarpSpecializedCooperativeEEENS5_IJNSA_ILi256EEESF_NSA_ILi128EEEEEENS_12float_e5m2_tENS5_IJlSB_lEEESI_SJ_NS4_8TiledMMAINS4_8MMA_AtomIJNS4_4SM904GMMA31MMA_64x256x32_F32E5M2E5M2_SS_TNILNSN_7ScaleInE1ELSP_1EEEEEENS4_6LayoutINS5_IJNSA_ILi2EEESB_SB_EEENS5_IJSB_NSA_ILi0EEESV_EEEEENS5_IJNS4_10UnderscoreESY_SY_EEEEENS4_13SM90_TMA_LOADENS4_14ComposedLayoutINS4_7SwizzleILi3ELi4ELi3EEENS4_18smem_ptr_flag_bitsILi8EEENSS_INS5_IJNSA_ILi8EEESG_EEENS5_IJSG_SB_EEEEEEEvNS4_8identityES11_S1B_vS1C_EENS_8epilogue10collective6detail29Sm90TmaWarpSpecializedAdapterINS1F_15DefaultEpilogueISI_SJ_SJ_NS1E_6thread17LinearCombinationISI_Li1EffLNS1J_9ScaleType4KindE0ELNS_15FloatRoundStyleE2ESI_EENS1_15EpilogueDefaultEEEEEvvEEEEvNT_6ParamsE,"",@"SHT_CUDA_INFO"
	.sectionflags	@""
	.align	4


	//----- nvinfo : EIATTR_CUDA_API_VERSION
	.align		4
        /*0000*/ 	.byte	0x04, 0x37
        /*0002*/ 	.short	(.L_18 - .L_17)
.L_17:
        /*0004*/ 	.word	0x00000082


	//----- nvinfo : EIATTR_KPARAM_INFO
	.align		4
.L_18:
        /*0008*/ 	.byte	0x04, 0x17
        /*000a*/ 	.short	(.L_20 - .L_19)
.L_19:
        /*000c*/ 	.word	0x00000000
        /*0010*/ 	.short	0x0000
        /*0012*/ 	.short	0x0070
        /*0014*/ 	.byte	0x00, 0xf0, 0x01, 0x10


	//----- nvinfo : EIATTR_SPARSE_MMA_MASK
	.align		4
.L_20:
        /*0018*/ 	.byte	0x03, 0x50
        /*001a*/ 	.short	0x0000


	//----- nvinfo : EIATTR_MAXREG_COUNT
	.align		4
        /*001c*/ 	.byte	0x03, 0x1b
        /*001e*/ 	.short	0x00a8


	//----- nvinfo : EIATTR_NUM_BARRIERS
	.align		4
        /*0020*/ 	.byte	0x02, 0x4c
        /*0022*/ 	.byte	0x01
	.zero		1


	//----- nvinfo : EIATTR_ANNOTATIONS
	.align		4
        /*0024*/ 	.byte	0x04, 0x55
        /*0026*/ 	.short	(.L_22 - .L_21)


	//   ....[0]....
.L_21:
        /*0028*/ 	.word	0x00000001
        /*002c*/ 	.byte	0xb0, 0x05, 0x00, 0x00, 0x01, 0x00, 0x00, 0x00, 0xd0, 0x05, 0x00, 0x00, 0x01, 0x00, 0x00, 0x00
        /* <DEDUP_REMOVED lines=2035> */
        /*7f6c*/ 	.byte	0x50, 0x9a, 0x02, 0x00


	//----- nvinfo : EIATTR_MERCURY_ISA_VERSION
	.align		4
.L_22:
        /*7f70*/ 	.byte	0x03, 0x5f
        /*7f72*/ 	.short	0x0101


	//----- nvinfo : EIATTR_INT_WARP_WIDE_INSTR_OFFSETS
	.align		4
        /*7f74*/ 	.byte	0x04, 0x31
        /*7f76*/ 	.short	(.L_24 - .L_23)


	//   ....[0]....
.L_23:
        /*7f78*/ 	.word	0x000004a0


	//   ....[1]....
        /*7f7c*/ 	.word	0x000004c0


	//   ....[2]....
        /*7f80*/ 	.word	0x000005c0


	//----- nvinfo : EIATTR_COOP_GROUP_MASK_REGIDS
	.align		4
.L_24:
        /*7f84*/ 	.byte	0x04, 0x29
        /*7f86*/ 	.short	(.L_26 - .L_25)


	//   ....[0]....
.L_25:
        /*7f88*/ 	.word	0xffffffff


	//   ....[1]....
        /*7f8c*/ 	.word	0xffffffff


	//   ....[2]....
        /*7f90*/ 	.word	0xffffffff


	//   ....[3]....
        /*7f94*/ 	.word	0xffffffff


	//   ....[4]....
        /*7f98*/ 	.word	0xffffffff


	//----- nvinfo : EIATTR_COOP_GROUP_INSTR_OFFSETS
	.align		4
.L_26:
        /*7f9c*/ 	.byte	0x04, 0x28
        /*7f9e*/ 	.short	(.L_28 - .L_27)


	//   ....[0]....
.L_27:
        /*7fa0*/ 	.word	0x00000070


	//   ....[1]....
        /*7fa4*/ 	.word	0x00000080


	//   ....[2]....
        /*7fa8*/ 	.word	0x000001a0


	//   ....[3]....
        /*7fac*/ 	.word	0x000003e0


	//   ....[4]....
        /*7fb0*/ 	.word	0x000026e0


	//----- nvinfo : EIATTR_REG_RECONFIG
	.align		4
.L_28:
        /*7fb4*/ 	.byte	0x01, 0x54
	.zero		2


	//----- nvinfo : EIATTR_MBARRIER_INSTR_OFFSETS
	.align		4
        /*7fb8*/ 	.byte	0x04, 0x39
        /*7fba*/ 	.short	(.L_30 - .L_29)


	//   ....[0]....
.L_29:
        /*7fbc*/ 	.word	0x00000320
        /*7fc0*/ 	.word	0x000000ff
        /*7fc4*/ 	.word	0x00000000
        /*7fc8*/ 	.short	0x0100
        /*7fca*/ 	.byte	0x09
	.zero		1


	//   ....[1]....
        /*7fcc*/ 	.word	0x00000330
        /*7fd0*/ 	.word	0x000000ff
        /*7fd4*/ 	.word	0x00000028
        /*7fd8*/ 	.short	0x0100
        /*7fda*/ 	.byte	0x09
	.zero		1


	//   ....[2]....
        /*7fdc*/ 	.word	0x00000340
        /*7fe0*/ 	.word	0x000000ff
        /*7fe4*/ 	.word	0x00000008
        /*7fe8*/ 	.short	0x0100
        /*7fea*/ 	.byte	0x09
	.zero		1


	//   ....[3]....
        /*7fec*/ 	.word	0x00000350
        /*7ff0*/ 	.word	0x000000ff
        /*7ff4*/ 	.word	0x00000030
        /*7ff8*/ 	.short	0x0100
        /*7ffa*/ 	.byte	0x09
	.zero		1


	//   ....[4]....
        /*7ffc*/ 	.word	0x00000360
        /*8000*/ 	.word	0x000000ff
        /*8004*/ 	.word	0x00000010
        /*8008*/ 	.short	0x0100
        /*800a*/ 	.byte	0x09
	.zero		1


	//   ....[5]....
        /*800c*/ 	.word	0x00000370
        /*8010*/ 	.word	0x000000ff
        /*8014*/ 	.word	0x00000038
        /*8018*/ 	.short	0x0100
        /*801a*/ 	.byte	0x09
	.zero		1


	//   ....[6]....
        /*801c*/ 	.word	0x00000380
        /*8020*/ 	.word	0x000000ff
        /*8024*/ 	.word	0x00000018
        /*8028*/ 	.short	0x0100
        /*802a*/ 	.byte	0x09
	.zero		1


	//   ....[7]....
        /*802c*/ 	.word	0x00000390
        /*8030*/ 	.word	0x000000ff
        /*8034*/ 	.word	0x00000040
        /*8038*/ 	.short	0x0100
        /*803a*/ 	.byte	0x09
	.zero		1


	//   ....[8]....
        /*803c*/ 	.word	0x000003a0
        /*8040*/ 	.word	0x000000ff
        /*8044*/ 	.word	0x00000020
        /*8048*/ 	.short	0x0100
        /*804a*/ 	.byte	0x09
	.zero		1


	//   ....[9]....
        /*804c*/ 	.word	0x000003b0
        /*8050*/ 	.word	0x000000ff
        /*8054*/ 	.word	0x00000048
        /*8058*/ 	.short	0x0100
        /*805a*/ 	.byte	0x09
	.zero		1


	//   ....[10]....
        /*805c*/ 	.word	0x000005f0
        /*8060*/ 	.word	0x000000ff
        /*8064*/ 	.word	0x00000060
        /*8068*/ 	.short	0x0100
        /*806a*/ 	.byte	0x06
	.zero		1


	//   ....[11]....
        /*806c*/ 	.word	0x00000600
        /*8070*/ 	.word	0x000000ff
        /*8074*/ 	.word	0x00000068
        /*8078*/ 	.short	0x0100
        /*807a*/ 	.byte	0x06
	.zero		1


	//   ....[12]....
        /*807c*/ 	.word	0x00002ad0
        /*8080*/ 	.word	0x000000ff
        /*8084*/ 	.word	0x00000000
        /*8088*/ 	.short	0x010a
        /*808a*/ 	.byte	0x06
	.zero		1


	//   ....[13]....
        /*808c*/ 	.word	0x00002b10
        /*8090*/ 	.word	0x000000ff
        /*8094*/ 	.word	0x00000000
        /*8098*/ 	.short	0x010a
        /*809a*/ 	.byte	0x06
	.zero		1


	//   ....[14]....
        /*809c*/ 	.word	0x00008e20
        /*80a0*/ 	.word	0x000000ff
        /*80a4*/ 	.word	0x00000000
        /*80a8*/ 	.short	0x010a
        /*80aa*/ 	.byte	0x10
	.zero		1


	//   ....[15]....
        /*80ac*/ 	.word	0x00008e60
        /*80b0*/ 	.word	0x000000ff
        /*80b4*/ 	.word	0x00000000
        /*80b8*/ 	.short	0x010a
        /*80ba*/ 	.byte	0x10
	.zero		1


	//   ....[16]....
        /*80bc*/ 	.word	0x00011660
        /*80c0*/ 	.word	0x000000ff
        /*80c4*/ 	.word	0x00000000
        /*80c8*/ 	.short	0x0101
        /*80ca*/ 	.byte	0x08
	.zero		1


	//   ....[17]....
        /*80cc*/ 	.word	0x00015130
        /*80d0*/ 	.word	0x000000ff
        /*80d4*/ 	.word	0x00000000
        /*80d8*/ 	.short	0x0101
        /*80da*/ 	.byte	0x08
	.zero		1


	//   ....[18]....
        /*80dc*/ 	.word	0x00028c20
        /*80e0*/ 	.word	0x00000010
        /*80e4*/ 	.word	0x00000028
        /*80e8*/ 	.short	0x010a
        /*80ea*/ 	.byte	0x3f
	.zero		1


	//   ....[19]....
        /*80ec*/ 	.word	0x00028f50
        /*80f0*/ 	.word	0x00000002
        /*80f4*/ 	.word	0x00000068
        /*80f8*/ 	.short	0x0101
        /*80fa*/ 	.byte	0x3f
	.zero		1


	//   ....[20]....
        /*80fc*/ 	.word	0x00029700
        /*8100*/ 	.word	0x00000003
        /*8104*/ 	.word	0x00000000
        /*8108*/ 	.short	0x010a
        /*810a*/ 	.byte	0x3f
	.zero		1


	//   ....[21]....
        /*810c*/ 	.word	0x00029790
        /*8110*/ 	.word	0x00000003
        /*8114*/ 	.word	0x00000000
        /*8118*/ 	.short	0x010a
        /*811a*/ 	.byte	0x3f
	.zero		1


	//   ....[22]....
        /*811c*/ 	.word	0x00029820
        /*8120*/ 	.word	0x00000003
        /*8124*/ 	.word	0x00000000
        /*8128*/ 	.short	0x010a
        /*812a*/ 	.byte	0x3f
	.zero		1


	//   ....[23]....
        /*812c*/ 	.word	0x000298b0
        /*8130*/ 	.word	0x00000003
        /*8134*/ 	.word	0x00000000
        /*8138*/ 	.short	0x010a
        /*813a*/ 	.byte	0x3f
	.zero		1


	//   ....[24]....
        /*813c*/ 	.word	0x00029940
        /*8140*/ 	.word	0x00000003
        /*8144*/ 	.word	0x00000000
        /*8148*/ 	.short	0x010a
        /*814a*/ 	.byte	0x3f
	.zero		1


	//   ....[25]....
        /*814c*/ 	.word	0x000299b0
        /*8150*/ 	.word	0x00000003
        /*8154*/ 	.word	0x00000000
        /*8158*/ 	.short	0x010a
        /*815a*/ 	.byte	0x3f
	.zero		1


	//   ....[26]....
        /*815c*/ 	.word	0x00029a20
        /*8160*/ 	.word	0x00000002
        /*8164*/ 	.word	0x00000000
        /*8168*/ 	.short	0x010a
        /*816a*/ 	.byte	0x3f
	.zero		1


	//   ....[27]....
        /*816c*/ 	.word	0x00029b00
        /*8170*/ 	.word	0x00000010
        /*8174*/ 	.word	0x00000028
        /*8178*/ 	.short	0x010a
        /*817a*/ 	.byte	0x3f
	.zero		1


	//   ....[28]....
        /*817c*/ 	.word	0x00029be0
        /*8180*/ 	.word	0x00000003
        /*8184*/ 	.word	0x00000000
        /*8188*/ 	.short	0x010a
        /*818a*/ 	.byte	0x3f
	.zero		1


	//   ....[29]....
        /*818c*/ 	.word	0x00029c30
        /*8190*/ 	.word	0x00000003
        /*8194*/ 	.word	0x00000000
        /*8198*/ 	.short	0x010a
        /*819a*/ 	.byte	0x3f
	.zero		1


	//   ....[30]....
        /*819c*/ 	.word	0x00029c80
        /*81a0*/ 	.word	0x00000003
        /*81a4*/ 	.word	0x00000000
        /*81a8*/ 	.short	0x010a
        /*81aa*/ 	.byte	0x3f
	.zero		1


	//   ....[31]....
        /*81ac*/ 	.word	0x00029cd0
        /*81b0*/ 	.word	0x00000003
        /*81b4*/ 	.word	0x00000000
        /*81b8*/ 	.short	0x010a
        /*81ba*/ 	.byte	0x3f
	.zero		1


	//----- nvinfo : EIATTR_NUM_MBARRIERS
	.align		4
.L_30:
        /*81bc*/ 	.byte	0x03, 0x38
        /*81be*/ 	.short	0x000c


	//----- nvinfo : EIATTR_EXIT_INSTR_OFFSETS
	.align		4
        /*81c0*/ 	.byte	0x04, 0x1c
        /*81c2*/ 	.short	(.L_32 - .L_31)


	//   ....[0]....
.L_31:
        /*81c4*/ 	.word	0x00000660


	//   ....[1]....
        /*81c8*/ 	.word	0x00000fc0


	//   ....[2]....
        /*81cc*/ 	.word	0x00028250


	//   ....[3]....
        /*81d0*/ 	.word	0x000288b0


	//   ....[4]....
        /*81d4*/ 	.word	0x00029990


	//----- nvinfo : EIATTR_MAX_THREADS
	.align		4
.L_32:
        /*81d8*/ 	.byte	0x04, 0x05
        /*81da*/ 	.short	(.L_34 - .L_33)
.L_33:
        /*81dc*/ 	.word	0x00000180
        /*81e0*/ 	.word	0x00000001
        /*81e4*/ 	.word	0x00000001


	//----- nvinfo : EIATTR_CRS_STACK_SIZE
	.align		4
.L_34:
        /*81e8*/ 	.byte	0x04, 0x1e
        /*81ea*/ 	.short	(.L_36 - .L_35)
.L_35:
        /*81ec*/ 	.word	0x00000000


	//----- nvinfo : EIATTR_CBANK_PARAM_SIZE
	.align		4
.L_36:
        /*81f0*/ 	.byte	0x03, 0x19
        /*81f2*/ 	.short	0x0470


	//----- nvinfo : EIATTR_PARAM_CBANK
	.align		4
        /*81f4*/ 	.byte	0x04, 0x0a
        /*81f6*/ 	.short	(.L_38 - .L_37)
	.align		4
.L_37:
        /*81f8*/ 	.word	index@(.nv.constant0._ZN7cutlass13device_kernelINS_4gemm6kernel13GemmUniversalIN4cute5tupleIJiiiiEEENS1_10collective13CollectiveMmaINS1_37MainloopSm90TmaGmmaWarpSpecializedFP8ILi5ENS5_IJNS4_1CILi1EEESB_SB_EEENS1_35KernelTmaWarpSpecializedCooperativeEEENS5_IJNSA_ILi256EEESF_NSA_ILi128EEEEEENS_12float_e5m2_tENS5_IJlSB_lEEESI_SJ_NS4_8TiledMMAINS4_8MMA_AtomIJNS4_4SM904GMMA31MMA_64x256x32_F32E5M2E5M2_SS_TNILNSN_7ScaleInE1ELSP_1EEEEEENS4_6LayoutINS5_IJNSA_ILi2EEESB_SB_EEENS5_IJSB_NSA_ILi0EEESV_EEEEENS5_IJNS4_10UnderscoreESY_SY_EEEEENS4_13SM90_TMA_LOADENS4_14ComposedLayoutINS4_7SwizzleILi3ELi4ELi3EEENS4_18smem_ptr_flag_bitsILi8EEENSS_INS5_IJNSA_ILi8EEESG_EEENS5_IJSG_SB_EEEEEEEvNS4_8identityES11_S1B_vS1C_EENS_8epilogue10collective6detail29Sm90TmaWarpSpecializedAdapterINS1F_15DefaultEpilogueISI_SJ_SJ_NS1E_6thread17LinearCombinationISI_Li1EffLNS1J_9ScaleType4KindE0ELNS_15FloatRoundStyleE2ESI_EENS1_15EpilogueDefaultEEEEEvvEEEEvNT_6ParamsE)
        /*81fc*/ 	.short	0x0210
        /*81fe*/ 	.short	0x0470


	//----- nvinfo : EIATTR_SW_WAR
	.align		4
.L_38:
        /*8200*/ 	.byte	0x04, 0x36
        /*8202*/ 	.short	(.L_40 - .L_39)
.L_39:
        /*8204*/ 	.word	0x00000008
.L_40:


//--------------------- .nv.callgraph             --------------------------
	.section	.nv.callgraph,"",@"SHT_CUDA_CALLGRAPH"
	.align	4
	.sectionentsize	8
	.align		4
        /*0000*/ 	.word	0x00000000
	.align		4
        /*0004*/ 	.word	0xffffffff
	.align		4
        /*0008*/ 	.word	0x00000000
	.align		4
        /*000c*/ 	.word	0xfffffffe
	.align		4
        /*0010*/ 	.word	0x00000000
	.align		4
        /*0014*/ 	.word	0xfffffffd
	.align		4
        /*0018*/ 	.word	0x00000000
	.align		4
        /*001c*/ 	.word	0xfffffffc


//--------------------- .nv.constant4             --------------------------
	.section	.nv.constant4,"a",@progbits
	.align	8
	.align		8
.nv.constant4:
        /*0000*/ 	.dword	_ZN39_INTERNAL_fdf5f3ee_4_k_cu_1b543e0f_50574cuda3std3__45__cpo5beginE
	.align		8
        /*0008*/ 	.dword	_ZN39_INTERNAL_fdf5f3ee_4_k_cu_1b543e0f_50574cuda3std3__45__cpo3endE
	.align		8
        /*0010*/ 	.dword	_ZN39_INTERNAL_fdf5f3ee_4_k_cu_1b543e0f_50574cuda3std3__45__cpo6cbeginE
	.align		8
        /*0018*/ 	.dword	_ZN39_INTERNAL_fdf5f3ee_4_k_cu_1b543e0f_50574cuda3std3__45__cpo4cendE
	.align		8
        /*0020*/ 	.dword	_ZN39_INTERNAL_fdf5f3ee_4_k_cu_1b543e0f_50574cuda3std3__441_GLOBAL__N__fdf5f3ee_4_k_cu_1b543e0f_50576ignoreE
	.align		8
        /*0028*/ 	.dword	_ZN39_INTERNAL_fdf5f3ee_4_k_cu_1b543e0f_50574cuda3std3__419piecewise_constructE
	.align		8
        /*0030*/ 	.dword	_ZN39_INTERNAL_fdf5f3ee_4_k_cu_1b543e0f_50574cuda3std3__48in_placeE
	.align		8
        /*0038*/ 	.dword	_ZN39_INTERNAL_fdf5f3ee_4_k_cu_1b543e0f_50574cuda3std6ranges3__45__cpo4swapE
	.align		8
        /*0040*/ 	.dword	_ZN39_INTERNAL_fdf5f3ee_4_k_cu_1b543e0f_50574cuda3std6ranges3__45__cpo9iter_moveE
	.align		8
        /*0048*/ 	.dword	_ZN39_INTERNAL_fdf5f3ee_4_k_cu_1b543e0f_50574cute7productE
	.align		8
        /*0050*/ 	.dword	_ZN39_INTERNAL_fdf5f3ee_4_k_cu_1b543e0f_50574cute1_E


//--------------------- .text._ZN7cutlass13device_kernelINS_4gemm6kernel13GemmUniversalIN4cute5tupleIJiiiiEEENS1_10collective13CollectiveMmaINS1_37MainloopSm90TmaGmmaWarpSpecializedFP8ILi5ENS5_IJNS4_1CILi1EEESB_SB_EEENS1_35KernelTmaWarpSpecializedCooperativeEEENS5_IJNSA_ILi256EEESF_NSA_ILi128EEEEEENS_12float_e5m2_tENS5_IJlSB_lEEESI_SJ_NS4_8TiledMMAINS4_8MMA_AtomIJNS4_4SM904GMMA31MMA_64x256x32_F32E5M2E5M2_SS_TNILNSN_7ScaleInE1ELSP_1EEEEEENS4_6LayoutINS5_IJNSA_ILi2EEESB_SB_EEENS5_IJSB_NSA_ILi0EEESV_EEEEENS5_IJNS4_10UnderscoreESY_SY_EEEEENS4_13SM90_TMA_LOADENS4_14ComposedLayoutINS4_7SwizzleILi3ELi4ELi3EEENS4_18smem_ptr_flag_bitsILi8EEENSS_INS5_IJNSA_ILi8EEESG_EEENS5_IJSG_SB_EEEEEEEvNS4_8identityES11_S1B_vS1C_EENS_8epilogue10collective6detail29Sm90TmaWarpSpecializedAdapterINS1F_15DefaultEpilogueISI_SJ_SJ_NS1E_6thread17LinearCombinationISI_Li1EffLNS1J_9ScaleType4KindE0ELNS_15FloatRoundStyleE2ESI_EENS1_15EpilogueDefaultEEEEEvvEEEEvNT_6ParamsE --------------------------
	.section	.text._ZN7cutlass13device_kernelINS_4gemm6kernel13GemmUniversalIN4cute5tupleIJiiiiEEENS1_10collective13CollectiveMmaINS1_37MainloopSm90TmaGmmaWarpSpecializedFP8ILi5ENS5_IJNS4_1CILi1EEESB_SB_EEENS1_35KernelTmaWarpSpecializedCooperativeEEENS5_IJNSA_ILi256EEESF_NSA_ILi128EEEEEENS_12float_e5m2_tENS5_IJlSB_lEEESI_SJ_NS4_8TiledMMAINS4_8MMA_AtomIJNS4_4SM904GMMA31MMA_64x256x32_F32E5M2E5M2_SS_TNILNSN_7ScaleInE1ELSP_1EEEEEENS4_6LayoutINS5_IJNSA_ILi2EEESB_SB_EEENS5_IJSB_NSA_ILi0EEESV_EEEEENS5_IJNS4_10UnderscoreESY_SY_EEEEENS4_13SM90_TMA_LOADENS4_14ComposedLayoutINS4_7SwizzleILi3ELi4ELi3EEENS4_18smem_ptr_flag_bitsILi8EEENSS_INS5_IJNSA_ILi8EEESG_EEENS5_IJSG_SB_EEEEEEEvNS4_8identityES11_S1B_vS1C_EENS_8epilogue10collective6detail29Sm90TmaWarpSpecializedAdapterINS1F_15DefaultEpilogueISI_SJ_SJ_NS1E_6thread17LinearCombinationISI_Li1EffLNS1J_9ScaleType4KindE0ELNS_15FloatRoundStyleE2ESI_EENS1_15EpilogueDefaultEEEEEvvEEEEvNT_6ParamsE,"ax",@progbits
	.align	128
.text._ZN7cutlass13device_kernelINS_4gemm6kernel13GemmUniversalIN4cute5tupleIJiiiiEEENS1_10collective13CollectiveMmaINS1_37MainloopSm90TmaGmmaWarpSpecializedFP8ILi5ENS5_IJNS4_1CILi1EEESB_SB_EEENS1_35KernelTmaWarpSpecializedCooperativeEEENS5_IJNSA_ILi256EEESF_NSA_ILi128EEEEEENS_12float_e5m2_tENS5_IJlSB_lEEESI_SJ_NS4_8TiledMMAINS4_8MMA_AtomIJNS4_4SM904GMMA31MMA_64x256x32_F32E5M2E5M2_SS_TNILNSN_7ScaleInE1ELSP_1EEEEEENS4_6LayoutINS5_IJNSA_ILi2EEESB_SB_EEENS5_IJSB_NSA_ILi0EEESV_EEEEENS5_IJNS4_10UnderscoreESY_SY_EEEEENS4_13SM90_TMA_LOADENS4_14ComposedLayoutINS4_7SwizzleILi3ELi4ELi3EEENS4_18smem_ptr_flag_bitsILi8EEENSS_INS5_IJNSA_ILi8EEESG_EEENS5_IJSG_SB_EEEEEEEvNS4_8identityES11_S1B_vS1C_EENS_8epilogue10collective6detail29Sm90TmaWarpSpecializedAdapterINS1F_15DefaultEpilogueISI_SJ_SJ_NS1E_6thread17LinearCombinationISI_Li1EffLNS1J_9ScaleType4KindE0ELNS_15FloatRoundStyleE2ESI_EENS1_15EpilogueDefaultEEEEEvvEEEEvNT_6ParamsE:
        .type           _ZN7cutlass13device_kernelINS_4gemm6kernel13GemmUniversalIN4cute5tupleIJiiiiEEENS1_10collective13CollectiveMmaINS1_37MainloopSm90TmaGmmaWarpSpecializedFP8ILi5ENS5_IJNS4_1CILi1EEESB_SB_EEENS1_35KernelTmaWarpSpecializedCooperativeEEENS5_IJNSA_ILi256EEESF_NSA_ILi128EEEEEENS_12float_e5m2_tENS5_IJlSB_lEEESI_SJ_NS4_8TiledMMAINS4_8MMA_AtomIJNS4_4SM904GMMA31MMA_64x256x32_F32E5M2E5M2_SS_TNILNSN_7ScaleInE1ELSP_1EEEEEENS4_6LayoutINS5_IJNSA_ILi2EEESB_SB_EEENS5_IJSB_NSA_ILi0EEESV_EEEEENS5_IJNS4_10UnderscoreESY_SY_EEEEENS4_13SM90_TMA_LOADENS4_14ComposedLayoutINS4_7SwizzleILi3ELi4ELi3EEENS4_18smem_ptr_flag_bitsILi8EEENSS_INS5_IJNSA_ILi8EEESG_EEENS5_IJSG_SB_EEEEEEEvNS4_8identityES11_S1B_vS1C_EENS_8epilogue10collective6detail29Sm90TmaWarpSpecializedAdapterINS1F_15DefaultEpilogueISI_SJ_SJ_NS1E_6thread17LinearCombinationISI_Li1EffLNS1J_9ScaleType4KindE0ELNS_15FloatRoundStyleE2ESI_EENS1_15EpilogueDefaultEEEEEvvEEEEvNT_6ParamsE,@function
        .size           _ZN7cutlass13device_kernelINS_4gemm6kernel13GemmUniversalIN4cute5tupleIJiiiiEEENS1_10collective13CollectiveMmaINS1_37MainloopSm90TmaGmmaWarpSpecializedFP8ILi5ENS5_IJNS4_1CILi1EEESB_SB_EEENS1_35KernelTmaWarpSpecializedCooperativeEEENS5_IJNSA_ILi256EEESF_NSA_ILi128EEEEEENS_12float_e5m2_tENS5_IJlSB_lEEESI_SJ_NS4_8TiledMMAINS4_8MMA_AtomIJNS4_4SM904GMMA31MMA_64x256x32_F32E5M2E5M2_SS_TNILNSN_7ScaleInE1ELSP_1EEEEEENS4_6LayoutINS5_IJNSA_ILi2EEESB_SB_EEENS5_IJSB_NSA_ILi0EEESV_EEEEENS5_IJNS4_10UnderscoreESY_SY_EEEEENS4_13SM90_TMA_LOADENS4_14ComposedLayoutINS4_7SwizzleILi3ELi4ELi3EEENS4_18smem_ptr_flag_bitsILi8EEENSS_INS5_IJNSA_ILi8EEESG_EEENS5_IJSG_SB_EEEEEEEvNS4_8identityES11_S1B_vS1C_EENS_8epilogue10collective6detail29Sm90TmaWarpSpecializedAdapterINS1F_15DefaultEpilogueISI_SJ_SJ_NS1E_6thread17LinearCombinationISI_Li1EffLNS1J_9ScaleType4KindE0ELNS_15FloatRoundStyleE2ESI_EENS1_15EpilogueDefaultEEEEEvvEEEEvNT_6ParamsE,(.L_x_587 - _ZN7cutlass13device_kernelINS_4gemm6kernel13GemmUniversalIN4cute5tupleIJiiiiEEENS1_10collective13CollectiveMmaINS1_37MainloopSm90TmaGmmaWarpSpecializedFP8ILi5ENS5_IJNS4_1CILi1EEESB_SB_EEENS1_35KernelTmaWarpSpecializedCooperativeEEENS5_IJNSA_ILi256EEESF_NSA_ILi128EEEEEENS_12float_e5m2_tENS5_IJlSB_lEEESI_SJ_NS4_8TiledMMAINS4_8MMA_AtomIJNS4_4SM904GMMA31MMA_64x256x32_F32E5M2E5M2_SS_TNILNSN_7ScaleInE1ELSP_1EEEEEENS4_6LayoutINS5_IJNSA_ILi2EEESB_SB_EEENS5_IJSB_NSA_ILi0EEESV_EEEEENS5_IJNS4_10UnderscoreESY_SY_EEEEENS4_13SM90_TMA_LOADENS4_14ComposedLayoutINS4_7SwizzleILi3ELi4ELi3EEENS4_18smem_ptr_flag_bitsILi8EEENSS_INS5_IJNSA_ILi8EEESG_EEENS5_IJSG_SB_EEEEEEEvNS4_8identityES11_S1B_vS1C_EENS_8epilogue10collective6detail29Sm90TmaWarpSpecializedAdapterINS1F_15DefaultEpilogueISI_SJ_SJ_NS1E_6thread17LinearCombinationISI_Li1EffLNS1J_9ScaleType4KindE0ELNS_15FloatRoundStyleE2ESI_EENS1_15EpilogueDefaultEEEEEvvEEEEvNT_6ParamsE)
        .other          _ZN7cutlass13device_kernelINS_4gemm6kernel13GemmUniversalIN4cute5tupleIJiiiiEEENS1_10collective13CollectiveMmaINS1_37MainloopSm90TmaGmmaWarpSpecializedFP8ILi5ENS5_IJNS4_1CILi1EEESB_SB_EEENS1_35KernelTmaWarpSpecializedCooperativeEEENS5_IJNSA_ILi256EEESF_NSA_ILi128EEEEEENS_12float_e5m2_tENS5_IJlSB_lEEESI_SJ_NS4_8TiledMMAINS4_8MMA_AtomIJNS4_4SM904GMMA31MMA_64x256x32_F32E5M2E5M2_SS_TNILNSN_7ScaleInE1ELSP_1EEEEEENS4_6LayoutINS5_IJNSA_ILi2EEESB_SB_EEENS5_IJSB_NSA_ILi0EEESV_EEEEENS5_IJNS4_10UnderscoreESY_SY_EEEEENS4_13SM90_TMA_LOADENS4_14ComposedLayoutINS4_7SwizzleILi3ELi4ELi3EEENS4_18smem_ptr_flag_bitsILi8EEENSS_INS5_IJNSA_ILi8EEESG_EEENS5_IJSG_SB_EEEEEEEvNS4_8identityES11_S1B_vS1C_EENS_8epilogue10collective6detail29Sm90TmaWarpSpecializedAdapterINS1F_15DefaultEpilogueISI_SJ_SJ_NS1E_6thread17LinearCombinationISI_Li1EffLNS1J_9ScaleType4KindE0ELNS_15FloatRoundStyleE2ESI_EENS1_15EpilogueDefaultEEEEEvvEEEEvNT_6ParamsE,@"STO_CUDA_ENTRY STV_DEFAULT"
_ZN7cutlass13device_kernelINS_4gemm6kernel13GemmUniversalIN4cute5tupleIJiiiiEEENS1_10collective13CollectiveMmaINS1_37MainloopSm90TmaGmmaWarpSpecializedFP8ILi5ENS5_IJNS4_1CILi1EEESB_SB_EEENS1_35KernelTmaWarpSpecializedCooperativeEEENS5_IJNSA_ILi256EEESF_NSA_ILi128EEEEEENS_12float_e5m2_tENS5_IJlSB_lEEESI_SJ_NS4_8TiledMMAINS4_8MMA_AtomIJNS4_4SM904GMMA31MMA_64x256x32_F32E5M2E5M2_SS_TNILNSN_7ScaleInE1ELSP_1EEEEEENS4_6LayoutINS5_IJNSA_ILi2EEESB_SB_EEENS5_IJSB_NSA_ILi0EEESV_EEEEENS5_IJNS4_10UnderscoreESY_SY_EEEEENS4_13SM90_TMA_LOADENS4_14ComposedLayoutINS4_7SwizzleILi3ELi4ELi3EEENS4_18smem_ptr_flag_bitsILi8EEENSS_INS5_IJNSA_ILi8EEESG_EEENS5_IJSG_SB_EEEEEEEvNS4_8identityES11_S1B_vS1C_EENS_8epilogue10collective6detail29Sm90TmaWarpSpecializedAdapterINS1F_15DefaultEpilogueISI_SJ_SJ_NS1E_6thread17LinearCombinationISI_Li1EffLNS1J_9ScaleType4KindE0ELNS_15FloatRoundStyleE2ESI_EENS1_15EpilogueDefaultEEEEEvvEEEEvNT_6ParamsE:
[----:B------:R-:W0:Y:S02]  /*0000*/  LDC R1, c[0x0][0x28] ;  /* 0x00000a00ff017b82 */ /* 0x000e240000000800 */
[----:B0-----:R-:W-:Y:S01]  /*0010*/  VIADD R1, R1, 0xfffff340 ;  /* 0xfffff34001017836 */ /* 0x001fe20000000000 */
[----:B------:R-:W0:Y:S01]  /*0020*/  S2R R2, SR_TID.X ;  /* 0x0000000000027919 */ /* 0x000e220000002100 */
[----:B------:R-:W-:Y:S01]  /*0030*/  ELECT P0, URZ, PT ;  /* 0x00000000003f782f */ /* 0x000fe20003800000 */
[----:B------:R-:W-:Y:S01]  /*0040*/  BSSY B0, `(.L_x_0) ;  /* 0x0000015000007945 */ /* 0x000fe20003800000 */
[--C-:B0-----:R-:W-:Y:S02]  /*0050*/  SHF.R.U32.HI R0, RZ, 0x5, R2.reuse ;  /* 0x00000005ff007819 */ /* 0x101fe40000011602 */
[----:B------:R-:W-:-:S03]  /*0060*/  SHF.R.U32.HI R2, RZ, 0x7, R2 ;  /* 0x00000007ff027819 */ /* 0x000fc60000011602 */
[----:B------:R-:W0:Y:S04]  /*0070*/  SHFL.IDX PT, R3, R0, RZ, 0x1f ;  /* 0x00001fff00037589 */ /* 0x000e2800000e0000 */
[----:B------:R-:W1:Y:S01]  /*0080*/  SHFL.IDX PT, R2, R2, RZ, 0x1f ;  /* 0x00001fff02027589 */ /* 0x000e6200000e0000 */
[----:B0-----:R-:W-:Y:S02]  /*0090*/  R2UR UR4, R3 ;  /* 0x00000000030472ca */ /* 0x001fe400000e0000 */
[----:B-1----:R-:W-:-:S11]  /*00a0*/  R2UR UR6, R2 ;  /* 0x00000000020672ca */ /* 0x002fd600000e0000 */
[----:B------:R-:W-:Y:S02]  /*00b0*/  USHF.R.S32.HI UR5, URZ, 0x1f, UR4 ;  /* 0x0000001f3f057899 */ /* 0x000fe40008011404 */
[----:B------:R-:W-:Y:S02]  /*00c0*/  ISETP.NE.OR P0, PT, RZ, UR4, !P0 ;  /* 0x00000004ff007c0c */ /* 0x000fe4000c705670 */
[----:B------:R-:W-:-:S04]  /*00d0*/  ULEA.HI UR5, UR5, UR4, URZ, 0x2 ;  /* 0x0000000405057291 */ /* 0x000fc8000f8f103f */
[----:B------:R-:W-:-:S04]  /*00e0*/  ULOP3.LUT UR5, UR5, 0xfffffffc, URZ, 0xc0, !UPT ;  /* 0xfffffffc05057892 */ /* 0x000fc8000f8ec03f */
[----:B------:R-:W-:-:S03]  /*00f0*/  UIADD3 UR8, UR4, -UR5, URZ ;  /* 0x8000000504087290 */ /* 0x000fc6000fffe03f */
[----:B------:R-:W-:Y:S09]  /*0100*/  @P0 BRA `(.L_x_1) ;  /* 0x0000000000200947 */ /* 0x000ff20003800000 */
[----:B------:R-:W-:Y:S02]  /*0110*/  ULDC.64 UR4, c[0x0][0x198] ;  /* 0x0000660000047ab9 */ /* 0x000fe40000000a00 */
[----:B------:R-:W-:Y:S02]  /*0120*/  UIADD3 UR10, UP0, UR4, 0xf0, URZ ;  /* 0x000000f0040a7890 */ /* 0x000fe4000ff1e03f */
[----:B------:R-:W-:Y:S02]  /*0130*/  UIADD3 UR4, UP1, UR4, 0x1f0, URZ ;  /* 0x000001f004047890 */ /* 0x000fe4000ff3e03f */
[----:B------:R-:W-:Y:S02]  /*0140*/  UIADD3.X UR11, URZ, UR5, URZ, UP0, !UPT ;  /* 0x000000053f0b7290 */ /* 0x000fe400087fe43f */
[----:B------:R-:W-:-:S07]  /*0150*/  UIADD3.X UR5, URZ, UR5, URZ, UP1, !UPT ;  /* 0x000000053f057290 */ /* 0x000fce0008ffe43f */
[----:B------:R0:W-:Y:S02]  /*0160*/  UTMACCTL.PF [UR10] ;  /* 0x000000000a0079b9 */ /* 0x0001e40008040000 */
[----:B------:R0:W-:Y:S02]  /*0170*/  UTMACCTL.PF [UR4] ;  /* 0x00000000040079b9 */ /* 0x0001e40008040000 */
[----:B0-----:R-:W-:Y:S01]  /*0180*/  NOP ;  /* 0x0000000000007918 */ /* 0x001fe20000000000 */
.L_x_1:
[----:B------:R-:W-:Y:S05]  /*0190*/  BSYNC B0 ;  /* 0x0000000000007941 */ /* 0x000fea0003800000 */
.L_x_0:
[----:B------:R-:W0:Y:S01]  /*01a0*/  SHFL.IDX PT, R2, R0, RZ, 0x1f ;  /* 0x00001fff00027589 */ /* 0x000e2200000e0000 */
[----:B------:R-:W-:Y:S01]  /*01b0*/  UISETP.NE.AND UP0, UPT, UR8, 0x3, UPT ;  /* 0x000000030800788c */ /* 0x000fe2000bf05270 */
[----:B------:R-:W-:Y:S01]  /*01c0*/  ISETP.NE.AND P1, PT, RZ, UR6, PT ;  /* 0x00000006ff007c0c */ /* 0x000fe2000bf25270 */
[----:B------:R-:W-:Y:S02]  /*01d0*/  UIADD3 UR10, UR6, -0x1, URZ ;  /* 0xffffffff060a7890 */ /* 0x000fe4000fffe03f */
[----:B------:R-:W-:Y:S02]  /*01e0*/  UISETP.EQ.OR UP0, UPT, UR8, URZ, !UP0 ;  /* 0x0000003f0800728c */ /* 0x000fe4000c702670 */
[----:B------:R-:W-:Y:S02]  /*01f0*/  UISETP.GE.U32.AND UP1, UPT, UR10, 0x2, UPT ;  /* 0x000000020a00788c */ /* 0x000fe4000bf26070 */
[----:B------:R-:W-:-:S04]  /*0200*/  UISETP.EQ.AND UP0, UPT, UR6, URZ, UP0 ;  /* 0x0000003f0600728c */ /* 0x000fc80008702270 */
[----:B------:R-:W-:-:S04]  /*0210*/  USEL UR13, URZ, 0x1, !UP0 ;  /* 0x000000013f0d7887 */ /* 0x000fc8000c000000 */
[----:B------:R-:W-:Y:S01]  /*0220*/  USEL UR13, UR13, 0x2, UP1 ;  /* 0x000000020d0d7887 */ /* 0x000fe20008800000 */
[----:B0-----:R-:W-:-:S13]  /*0230*/  ISETP.NE.AND P0, PT, R2, RZ, PT ;  /* 0x000000ff0200720c */ /* 0x001fda0003f05270 */
[----:B------:R-:W-:Y:S05]  /*0240*/  @P0 BRA `(.L_x_2) ;  /* 0x0000000000600947 */ /* 0x000fea0003800000 */
[----:B------:R-:W0:Y:S01]  /*0250*/  S2UR UR9, SR_CgaCtaId ;  /* 0x00000000000979c3 */ /* 0x000e220000008800 */
[----:B------:R-:W-:Y:S01]  /*0260*/  UMOV UR4, 0x400 ;  /* 0x0000040000047882 */ /* 0x000fe20000000000 */
[----:B------:R-:W-:Y:S01]  /*0270*/  UMOV UR5, 0x1 ;  /* 0x0000000100057882 */ /* 0x000fe20000000000 */
[----:B------:R-:W-:Y:S01]  /*0280*/  UMOV UR6, 0x100 ;  /* 0x0000010000067882 */ /* 0x000fe20000000000 */
[----:B------:R-:W-:Y:S01]  /*0290*/  ELECT P0, URZ, PT ;  /* 0x00000000003f782f */ /* 0x000fe20003800000 */
[----:B------:R-:W-:-:S04]  /*02a0*/  UIADD3 UR6, -UR6, 0x100000, URZ ;  /* 0x0010000006067890 */ /* 0x000fc8000fffe13f */
[----:B------:R-:W-:Y:S02]  /*02b0*/  USHF.L.U32 UR7, UR6, 0xb, URZ ;  /* 0x0000000b06077899 */ /* 0x000fe4000800063f */
[----:B------:R-:W-:Y:S02]  /*02c0*/  USHF.L.U32 UR6, UR6, 0x1, URZ ;  /* 0x0000000106067899 */ /* 0x000fe4000800063f */
[----:B0-----:R-:W-:Y:S02]  /*02d0*/  ULEA UR9, UR9, UR4, 0x18 ;  /* 0x0000000409097291 */ /* 0x001fe4000f8ec03f */
[----:B------:R-:W-:-:S04]  /*02e0*/  UIADD3 UR4, -UR5, 0x100000, URZ ;  /* 0x0010000005047890 */ /* 0x000fc8000fffe13f */
[----:B------:R-:W-:Y:S02]  /*02f0*/  USHF.L.U32 UR5, UR4, 0xb, URZ ;  /* 0x0000000b04057899 */ /* 0x000fe4000800063f */
[----:B------:R-:W-:Y:S01]  /*0300*/  USHF.L.U32 UR4, UR4, 0x1, URZ ;  /* 0x0000000104047899 */ /* 0x000fe2000800063f */
[----:B------:R-:W0:Y:S11]  /*0310*/  FENCE.VIEW.ASYNC.S ;  /* 0x00000000000073c6 */ /* 0x000e360000000000 */
[----:B0-----:R0:W1:Y:S01]  /*0320*/  SYNCS.EXCH.64 URZ, [UR9], UR4 ;  /* 0x00000004093f75b2 */ /* 0x0010620008000100 */
[----:B------:R0:W2:Y:S01]  /*0330*/  SYNCS.EXCH.64 URZ, [UR9+0x28], UR6 ;  /* 0x00002806093f75b2 */ /* 0x0000a20008000100 */
[----:B------:R0:W3:Y:S01]  /*0340*/  SYNCS.EXCH.64 URZ, [UR9+0x8], UR4 ;  /* 0x00000804093f75b2 */ /* 0x0000e20008000100 */
[----:B------:R0:W4:Y:S01]  /*0350*/  SYNCS.EXCH.64 URZ, [UR9+0x30], UR6 ;  /* 0x00003006093f75b2 */ /* 0x0001220008000100 */
[----:B------:R0:W0:Y:S01]  /*0360*/  SYNCS.EXCH.64 URZ, [UR9+0x10], UR4 ;  /* 0x00001004093f75b2 */ /* 0x0000220008000100 */
[----:B------:R0:W0:Y:S01]  /*0370*/  SYNCS.EXCH.64 URZ, [UR9+0x38], UR6 ;  /* 0x00003806093f75b2 */ /* 0x0000220008000100 */
[----:B------:R0:W0:Y:S01]  /*0380*/  SYNCS.EXCH.64 URZ, [UR9+0x18], UR4 ;  /* 0x00001804093f75b2 */ /* 0x0000220008000100 */
[----:B------:R0:W0:Y:S01]  /*0390*/  SYNCS.EXCH.64 URZ, [UR9+0x40], UR6 ;  /* 0x00004006093f75b2 */ /* 0x0000220008000100 */
[----:B------:R0:W0:Y:S01]  /*03a0*/  SYNCS.EXCH.64 URZ, [UR9+0x20], UR4 ;  /* 0x00002004093f75b2 */ /* 0x0000220008000100 */
[----:B------:R0:W0:Y:S01]  /*03b0*/  SYNCS.EXCH.64 URZ, [UR9+0x48], UR6 ;  /* 0x00004806093f75b2 */ /* 0x0000220008000100 */
[----:B------:R-:W-:Y:S01]  /*03c0*/  NOP ;  /* 0x0000000000007918 */ /* 0x000fe20000000000 */
.L_x_2:
[----:B------:R-:W5:Y:S01]  /*03d0*/  LDC R2, c[0x0][0x65c] ;  /* 0x00019700ff027b82 */ /* 0x000f620000000800 */
[----:B------:R-:W1:Y:S01]  /*03e0*/  SHFL.IDX PT, R0, R0, RZ, 0x1f ;  /* 0x00001fff00007589 */ /* 0x000e6200000e0000 */
[----:B------:R-:W-:Y:S01]  /*03f0*/  ELECT P0, URZ, PT ;  /* 0x00000000003f782f */ /* 0x000fe20003800000 */
[----:B------:R-:W-:Y:S01]  /*0400*/  IMAD.MOV.U32 R3, RZ, RZ, RZ ;  /* 0x000000ffff037224 */ /* 0x000fe200078e00ff */
[----:B0-----:R-:W-:Y:S01]  /*0410*/  UMOV UR4, 0x20 ;  /* 0x0000002000047882 */ /* 0x001fe20000000000 */
[----:B------:R-:W0:Y:S01]  /*0420*/  S2R R11, SR_CTAID.Y ;  /* 0x00000000000b7919 */ /* 0x000e220000002600 */
[----:B------:R-:W-:Y:S01]  /*0430*/  NOP ;  /* 0x0000000000007918 */ /* 0x000fe20000000000 */
[----:B------:R-:W-:Y:S01]  /*0440*/  NOP ;  /* 0x0000000000007918 */ /* 0x000fe20000000000 */
[----:B-----5:R-:W-:Y:S02]  /*0450*/  ISETP.NE.AND P4, PT, R2, 0x1, PT ;  /* 0x000000010200780c */ /* 0x020fe40003f85270 */
[----:B------:R-:W5:Y:S01]  /*0460*/  S2R R2, SR_CTAID.X ;  /* 0x0000000000027919 */ /* 0x000f620000002500 */
[----:B-1----:R-:W-:-:S10]  /*0470*/  ISETP.NE.OR P0, PT, R0, RZ, !P0 ;  /* 0x000000ff0000720c */ /* 0x002fd40004705670 */
[----:B------:R-:W5:Y:S01]  /*0480*/  @P4 LDC R7, c[0x0][0x10] ;  /* 0x00000400ff074b82 */ /* 0x000f620000000800 */
[----:B0-----:R-:W-:Y:S02]  /*0490*/  @P4 IMAD.MOV.U32 R4, RZ, RZ, R11 ;  /* 0x000000ffff044224 */ /* 0x001fe400078e000b */
[----:B------:R-:W-:Y:S01]  /*04a0*/  VOTEU.ALL UP0, P0 ;  /* 0x00000000003f7886 */ /* 0x000fe20000000000 */
[----:B------:R-:W-:Y:S01]  /*04b0*/  @P4 IMAD.MOV.U32 R5, RZ, RZ, RZ ;  /* 0x000000ffff054224 */ /* 0x000fe200078e00ff */
[----:B------:R-:W-:Y:S01]  /*04c0*/  VOTEU.ALL UP1, P0 ;  /* 0x00000000003f7886 */ /* 0x000fe20000020000 */
[----:B------:R-:W-:Y:S02]  /*04d0*/  @P4 IMAD.MOV.U32 R13, RZ, RZ, RZ ;  /* 0x000000ffff0d4224 */ /* 0x000fe400078e00ff */
[----:B------:R-:W0:Y:S01]  /*04e0*/  @!P4 LDC R9, c[0x0][0xc] ;  /* 0x00000300ff09cb82 */ /* 0x000e220000000800 */
[----:B------:R-:W-:Y:S01]  /*04f0*/  @!UP0 UMOV UR6, 0x400 ;  /* 0x0000040000068882 */ /* 0x000fe20000000000 */
[----:B------:R-:W-:-:S04]  /*0500*/  @!UP0 UIADD3 UR4, -UR4, 0x100000, URZ ;  /* 0x0010000004048890 */ /* 0x000fc8000fffe13f */
[----:B------:R-:W-:Y:S02]  /*0510*/  @!UP0 USHF.L.U32 UR5, UR4, 0xb, URZ ;  /* 0x0000000b04058899 */ /* 0x000fe4000800063f */
[----:B------:R-:W-:Y:S01]  /*0520*/  @!UP0 USHF.L.U32 UR4, UR4, 0x1, URZ ;  /* 0x0000000104048899 */ /* 0x000fe2000800063f */
[----:B------:R-:W1:Y:S01]  /*0530*/  @!UP0 S2UR UR7, SR_CgaCtaId ;  /* 0x00000000000789c3 */ /* 0x000e620000008800 */
[----:B-----5:R-:W-:-:S04]  /*0540*/  @P4 IMAD.WIDE.U32 R6, R2, R7, R4 ;  /* 0x0000000702064225 */ /* 0x020fc800078e0004 */
[----:B------:R-:W-:Y:S02]  /*0550*/  @P4 IMAD.MOV.U32 R10, RZ, RZ, R6 ;  /* 0x000000ffff0a4224 */ /* 0x000fe400078e0006 */
[----:B------:R-:W-:Y:S02]  /*0560*/  @P4 IMAD.IADD R14, R7, 0x1, R13 ;  /* 0x00000001070e4824 */ /* 0x000fe400078e020d */
[----:B0-----:R-:W-:-:S04]  /*0570*/  @!P4 IMAD.WIDE.U32 R4, R9, R11, R2 ;  /* 0x0000000b0904c225 */ /* 0x001fc800078e0002 */
[----:B------:R-:W-:Y:S02]  /*0580*/  @!P4 IMAD.MOV.U32 R10, RZ, RZ, R4 ;  /* 0x000000ffff0ac224 */ /* 0x000fe400078e0004 */
[----:B------:R-:W-:Y:S01]  /*0590*/  @!P4 IMAD.MOV.U32 R14, RZ, RZ, R5 ;  /* 0x000000ffff0ec224 */ /* 0x000fe200078e0005 */
[----:B-1----:R-:W-:Y:S02]  /*05a0*/  @!UP0 ULEA UR6, UR7, UR6, 0x18 ;  /* 0x0000000607068291 */ /* 0x002fe4000f8ec03f */
[----:B------:R0:W-:Y:S01]  /*05b0*/  STL [R1+0x454], R10 ;  /* 0x0004540a01007387 */ /* 0x0001e20000100800 */
[----:B------:R-:W-:-:S03]  /*05c0*/  VOTEU.ALL UP0, P0 ;  /* 0x00000000003f7886 */ /* 0x000fc60000000000 */
[----:B------:R0:W-:Y:S04]  /*05d0*/  STL [R1+0x450], R14 ;  /* 0x0004500e01007387 */ /* 0x0001e80000100800 */
[----:B------:R-:W1:Y:S02]  /*05e0*/  FENCE.VIEW.ASYNC.S ;  /* 0x00000000000073c6 */ /* 0x000e640000000000 */
[----:B-1----:R0:W2:Y:S01]  /*05f0*/  @!UP0 SYNCS.EXCH.64 URZ, [UR6+0x60], UR4 ;  /* 0x00006004063f85b2 */ /* 0x0020a20008000100 */
[----:B------:R0:W2:Y:S01]  /*0600*/  @!UP1 SYNCS.EXCH.64 URZ, [UR6+0x68], UR4 ;  /* 0x00006804063f95b2 */ /* 0x0000a20008000100 */
[----:B------:R-:W-:Y:S01]  /*0610*/  NOP ;  /* 0x0000000000007918 */ /* 0x000fe20000000000 */
[----:B--234-:R-:W-:Y:S06]  /*0620*/  BAR.SYNC.DEFER_BLOCKING 0x0 ;  /* 0x0000000000007b1d */ /* 0x01cfec0000010000 */
[----:B0-----:R-:W-:Y:S05]  /*0630*/  @!P1 BRA `(.L_x_3) ;  /* 0x0000027c00089947 */ /* 0x001fea0003800000 */
[----:B------:R-:W-:-:S06]  /*0640*/  UISETP.GT.U32.AND UP0, UPT, UR10, 0x1, UPT ;  /* 0x000000010a00788c */ /* 0x000fcc000bf04070 */
[----:B------:R-:W-:-:S13]  /*0650*/  PLOP3.LUT P0, PT, PT, PT, UP0, 0x80, 0x0 ;  /* 0x000000000000781c */ /* 0x000fda0003f0f008 */
[----:B------:R-:W-:Y:S05]  /*0660*/  @P0 EXIT ;  /* 0x000000000000094d */ /* 0x000fea0003800000 */
[----:B------:R-:W-:Y:S01]  /*0670*/  IMAD.MOV.U32 R5, RZ, RZ, -0x1 ;  /* 0xffffffffff057424 */ /* 0x000fe200078e00ff */
[----:B------:R-:W-:Y:S01]  /*0680*/  ULDC.64 UR4, c[0x0][0x650] ;  /* 0x0001940000047ab9 */ /* 0x000fe20000000a00 */
[----:B------:R-:W-:Y:S01]  /*0690*/  IMAD.MOV.U32 R4, RZ, RZ, -0x1 ;  /* 0xffffffffff047424 */ /* 0x000fe200078e00ff */
[----:B------:R-:W-:Y:S01]  /*06a0*/  ISETP.GE.U32.AND P0, PT, R10, UR4, PT ;  /* 0x000000040a007c0c */ /* 0x000fe2000bf06070 */
[----:B------:R-:W-:Y:S01]  /*06b0*/  UMOV UR9, 0xffffffff ;  /* 0xffffffff00097882 */ /* 0x000fe20000000000 */
[----:B------:R0:W-:Y:S01]  /*06c0*/  STL [R1+0x45c], R5 ;  /* 0x00045c0501007387 */ /* 0x0001e20000100800 */
[----:B------:R-:W-:Y:S02]  /*06d0*/  PRMT R0, RZ, 0x7610, R0 ;  /* 0x00007610ff007816 */ /* 0x000fe40000000000 */
[----:B------:R-:W-:Y:S01]  /*06e0*/  ISETP.GE.U32.AND.EX P0, PT, R14, UR5, PT, P0 ;  /* 0x000000050e007c0c */ /* 0x000fe2000bf06100 */
[----:B------:R0:W-:-:S12]  /*06f0*/  STL [R1+0x458], R4 ;  /* 0x0004580401007387 */ /* 0x0001d80000100800 */
[----:B0-----:R-:W-:Y:S05]  /*0700*/  @P0 BRA `(.L_x_4) ;  /* 0x00000004006c0947 */ /* 0x001fea0003800000 */
[----:B------:R-:W-:Y:S01]  /*0710*/  ULDC.64 UR14, c[0x0][0x628] ;  /* 0x00018a00000e7ab9 */ /* 0x000fe20000000a00 */
[----:B------:R-:W0:Y:S01]  /*0720*/  LDC.64 R12, c[0x0][0x620] ;  /* 0x00018800ff0c7b82 */ /* 0x000e220000000a00 */
[----:B------:R-:W-:Y:S01]  /*0730*/  ISETP.NE.U32.AND P0, PT, RZ, UR14, PT ;  /* 0x0000000eff007c0c */ /* 0x000fe2000bf05070 */
[----:B------:R-:W-:Y:S01]  /*0740*/  ULDC UR11, c[0x0][0x630] ;  /* 0x00018c00000b7ab9 */ /* 0x000fe20000000800 */
[----:B------:R-:W-:Y:S02]  /*0750*/  R2UR UR4, R10 ;  /* 0x000000000a0472ca */ /* 0x000fe400000e0000 */
[----:B------:R-:W-:Y:S02]  /*0760*/  ISETP.NE.AND.EX P0, PT, RZ, UR15, PT, P0 ;  /* 0x0000000fff007c0c */ /* 0x000fe4000bf05300 */
[----:B------:R-:W-:-:S11]  /*0770*/  R2UR UR5, R14 ;  /* 0x000000000e0572ca */ /* 0x000fd600000e0000 */
[----:B------:R-:W-:Y:S05]  /*0780*/  @!P0 BRA `(.L_x_5) ;  /* 0x0000000000308947 */ /* 0x000fea0003800000 */
[----:B------:R-:W-:Y:S01]  /*0790*/  R2UR UR4, R10 ;  /* 0x000000000a0472ca */ /* 0x000fe200000e0000 */
[----:B------:R-:W-:Y:S01]  /*07a0*/  ULDC UR8, c[0x0][0x634] ;  /* 0x00018d0000087ab9 */ /* 0x000fe20000000800 */
[----:B------:R-:W-:-:S11]  /*07b0*/  R2UR UR10, R14 ;  /* 0x000000000e0a72ca */ /* 0x000fd600000e0000 */
[----:B------:R-:W-:-:S04]  /*07c0*/  UIADD3 UR8, UP0, UR4, UR8, URZ ;  /* 0x0000000804087290 */ /* 0x000fc8000ff1e03f */
[----:B------:R-:W-:-:S04]  /*07d0*/  UIADD3.X UR10, URZ, UR10, URZ, UP0, !UPT ;  /* 0x0000000a3f0a7290 */ /* 0x000fc800087fe43f */
[----:B------:R-:W-:-:S04]  /*07e0*/  UIMAD.WIDE.U32 UR4, UR10, UR14, URZ ;  /* 0x0000000e0a0472a5 */ /* 0x000fc8000f8e003f */
[----:B------:R-:W-:Y:S02]  /*07f0*/  UIMAD.WIDE.U32 UR6, UP0, UR8, UR15, UR4 ;  /* 0x0000000f080672a5 */ /* 0x000fe4000f800004 */
[----:B------:R-:W-:Y:S02]  /*0800*/  UIMAD.WIDE.U32 UR4, UR8, UR14, URZ ;  /* 0x0000000e080472a5 */ /* 0x000fe4000f8e003f */
[----:B------:R-:W-:Y:S02]  /*0810*/  UIADD3.X UR9, URZ, URZ, URZ, UP0, !UPT ;  /* 0x0000003f3f097290 */ /* 0x000fe400087fe43f */
[----:B------:R-:W-:Y:S01]  /*0820*/  UIADD3 URZ, UP0, UR5, UR6, URZ ;  /* 0x00000006053f7290 */ /* 0x000fe2000ff1e03f */
[----:B------:R-:W-:-:S03]  /*0830*/  UMOV UR8, UR7 ;  /* 0x0000000700087c82 */ /* 0x000fc60008000000 */
[----:B------:R-:W-:-:S12]  /*0840*/  UIMAD.WIDE.U32.X UR4, UR10, UR15, UR8, UP0 ;  /* 0x0000000f0a0472a5 */ /* 0x000fd800080e0408 */
.L_x_5:
[----:B------:R-:W-:Y:S01]  /*0850*/  USHF.R.U64 UR9, UR4, UR11, UR5 ;  /* 0x0000000b04097299 */ /* 0x000fe20008001205 */
[----:B------:R-:W1:Y:S01]  /*0860*/  LDC R8, c[0x0][0x618] ;  /* 0x00018600ff087b82 */ /* 0x000e620000000800 */
[----:B------:R-:W-:Y:S01]  /*0870*/  USHF.R.U32.HI UR4, URZ, UR11, UR5 ;  /* 0x0000000b3f047299 */ /* 0x000fe20008011605 */
[----:B------:R-:W-:Y:S01]  /*0880*/  I2FP.F32.U32 R0, R2 ;  /* 0x0000000200007245 */ /* 0x000fe20000201000 */
[----:B------:R-:W-:Y:S01]  /*0890*/  IMAD.MOV.U32 R4, RZ, RZ, R10 ;  /* 0x000000ffff047224 */ /* 0x000fe200078e000a */
[----:B------:R-:W-:Y:S01]  /*08a0*/  ULDC UR5, c[0x0][0x150] ;  /* 0x0000540000057ab9 */ /* 0x000fe20000000800 */
[----:B------:R-:W-:Y:S01]  /*08b0*/  IADD3 R7, P0, RZ, -UR9, RZ ;  /* 0x80000009ff077c10 */ /* 0x000fe2000ff1e0ff */
[----:B------:R-:W-:Y:S02]  /*08c0*/  IMAD.MOV.U32 R5, RZ, RZ, R14 ;  /* 0x000000ffff057224 */ /* 0x000fe400078e000e */
[----:B------:R-:W-:Y:S01]  /*08d0*/  FMUL R0, R0, UR5 ;  /* 0x0000000500007c20 */ /* 0x000fe20008400000 */
[----:B------:R-:W2:Y:S01]  /*08e0*/  LDC.64 R20, c[0x0][0x640] ;  /* 0x00019000ff147b82 */ /* 0x000ea20000000a00 */
[----:B------:R-:W-:Y:S01]  /*08f0*/  IMAD.X R9, RZ, RZ, ~UR4, P0 ;  /* 0x80000004ff097e24 */ /* 0x000fe200080e06ff */
[----:B------:R-:W-:Y:S01]  /*0900*/  ULDC UR4, c[0x0][0x154] ;  /* 0x0000550000047ab9 */ /* 0x000fe20000000800 */
[----:B0-----:R-:W-:-:S02]  /*0910*/  IMAD.WIDE.U32 R4, R7, R12, R4 ;  /* 0x0000000c07047225 */ /* 0x001fc400078e0004 */
[----:B------:R-:W0:Y:S03]  /*0920*/  F2I.U32.TRUNC.NTZ R0, R0 ;  /* 0x0000000000007305 */ /* 0x000e26000020f000 */
[----:B------:R-:W3:Y:S01]  /*0930*/  LDC R3, c[0x0][0x144] ;  /* 0x00005100ff037b82 */ /* 0x000ee20000000800 */
[----:B------:R-:W-:-:S04]  /*0940*/  IMAD R6, R9, R12, RZ ;  /* 0x0000000c09067224 */ /* 0x000fc800078e02ff */
[----:B------:R-:W-:-:S03]  /*0950*/  IMAD R7, R7, R13, R6 ;  /* 0x0000000d07077224 */ /* 0x000fc600078e0206 */
[----:B------:R-:W4:Y:S01]  /*0960*/  LDC R10, c[0x0][0x608] ;  /* 0x00018200ff0a7b82 */ /* 0x000f220000000800 */
[----:B------:R-:W-:Y:S02]  /*0970*/  IMAD.IADD R5, R5, 0x1, R7 ;  /* 0x0000000105057824 */ /* 0x000fe400078e0207 */
[----:B------:R-:W-:Y:S02]  /*0980*/  IMAD.MOV.U32 R7, RZ, RZ, -0x1 ;  /* 0xffffffffff077424 */ /* 0x000fe400078e00ff */
[----:B0-----:R-:W-:Y:S01]  /*0990*/  IMAD.MOV R6, RZ, RZ, -R0 ;  /* 0x000000ffff067224 */ /* 0x001fe200078e0a00 */
[----:B-1----:R-:W-:Y:S02]  /*09a0*/  SHF.R.U64 R14, R4, R8, R5 ;  /* 0x00000008040e7219 */ /* 0x002fe40000001205 */
[----:B------:R-:W0:Y:S01]  /*09b0*/  LDC R18, c[0x0][0x658] ;  /* 0x00019600ff127b82 */ /* 0x000e220000000800 */
[----:B------:R-:W-:Y:S02]  /*09c0*/  I2FP.F32.U32 R4, R11 ;  /* 0x0000000b00047245 */ /* 0x000fe40000201000 */
[----:B--2---:R-:W-:-:S02]  /*09d0*/  ISETP.NE.U32.AND P0, PT, R20, RZ, PT ;  /* 0x000000ff1400720c */ /* 0x004fc40003f05070 */
[----:B------:R-:W-:Y:S01]  /*09e0*/  SHF.R.U32.HI R5, RZ, R8, R5 ;  /* 0x00000008ff057219 */ /* 0x000fe20000011605 */
[----:B------:R-:W-:Y:S01]  /*09f0*/  FMUL R4, R4, UR4 ;  /* 0x0000000404047c20 */ /* 0x000fe20008400000 */
[----:B------:R-:W-:Y:S01]  /*0a00*/  ISETP.NE.AND.EX P0, PT, R21, RZ, PT, P0 ;  /* 0x000000ff1500720c */ /* 0x000fe20003f05300 */
[----:B------:R-:W1:Y:S01]  /*0a10*/  LDC R12, c[0x0][0x148] ;  /* 0x00005200ff0c7b82 */ /* 0x000e620000000800 */
[----:B---3--:R-:W-:-:S07]  /*0a20*/  IMAD R0, R3, R6, R2 ;  /* 0x0000000603007224 */ /* 0x008fce00078e0202 */
[----:B------:R-:W2:Y:S01]  /*0a30*/  LDC R16, c[0x0][0x600] ;  /* 0x00018000ff107b82 */ /* 0x000ea20000000800 */
[-CC-:B----4-:R-:W-:Y:S02]  /*0a40*/  SHF.R.U64 R22, R14, R10.reuse, R5.reuse ;  /* 0x0000000a0e167219 */ /* 0x190fe40000001205 */
[----:B------:R-:W-:Y:S01]  /*0a50*/  SHF.R.U32.HI R3, RZ, R10, R5 ;  /* 0x0000000aff037219 */ /* 0x000fe20000011605 */
[----:B------:R-:W-:Y:S01]  /*0a60*/  IMAD.MOV.U32 R5, RZ, RZ, 0x1 ;  /* 0x00000001ff057424 */ /* 0x000fe200078e00ff */
[----:B------:R3:W4:Y:S03]  /*0a70*/  F2I.U32.TRUNC.NTZ R10, R4 ;  /* 0x00000004000a7305 */ /* 0x000726000020f000 */
[----:B------:R-:W1:Y:S01]  /*0a80*/  LDC R15, c[0x0][0x648] ;  /* 0x00019200ff0f7b82 */ /* 0x000e620000000800 */
[-C--:B0-----:R-:W-:Y:S02]  /*0a90*/  SHF.L.U32 R2, R7, R18.reuse, RZ ;  /* 0x0000001207027219 */ /* 0x081fe400000006ff */
[----:B------:R-:W-:-:S02]  /*0aa0*/  SHF.R.U64 R24, R22, R18, R3 ;  /* 0x0000001216187219 */ /* 0x000fc40000001203 */
[----:B------:R-:W-:Y:S02]  /*0ab0*/  LOP3.LUT R9, RZ, R2, RZ, 0x33, !PT ;  /* 0x00000002ff097212 */ /* 0x000fe400078e33ff */
[-C--:B------:R-:W-:Y:S01]  /*0ac0*/  SHF.R.U32.HI R3, RZ, R18.reuse, R3 ;  /* 0x00000012ff037219 */ /* 0x080fe20000011603 */
[----:B------:R-:W0:Y:S01]  /*0ad0*/  LDC R17, c[0x0][0x638] ;  /* 0x00018e00ff117b82 */ /* 0x000e220000000800 */
[----:B------:R-:W-:Y:S01]  /*0ae0*/  SHF.L.U32 R8, R5, R18, RZ ;  /* 0x0000001205087219 */ /* 0x000fe200000006ff */
[----:B------:R-:W-:-:S06]  /*0af0*/  IMAD.MOV.U32 R2, RZ, RZ, R24 ;  /* 0x000000ffff027224 */ /* 0x000fcc00078e0018 */
[----:B------:R-:W0:Y:S01]  /*0b00*/  LDC R19, c[0x0][0x610] ;  /* 0x00018400ff137b82 */ /* 0x000e220000000800 */
[----:B---34-:R-:W-:Y:S05]  /*0b10*/  @!P0 BRA `(.L_x_6) ;  /* 0x0000000000288947 */ /* 0x018fea0003800000 */
[----:B------:R-:W3:Y:S02]  /*0b20*/  LDC R7, c[0x0][0x64c] ;  /* 0x00019300ff077b82 */ /* 0x000ee40000000800 */
[----:B---3--:R-:W-:-:S05]  /*0b30*/  IADD3 R7, P0, R24, R7, RZ ;  /* 0x0000000718077210 */ /* 0x008fca0007f1e0ff */
[----:B------:R-:W-:-:S04]  /*0b40*/  IMAD.X R13, RZ, RZ, R3, P0 ;  /* 0x000000ffff0d7224 */ /* 0x000fc800000e0603 */
[----:B------:R-:W-:-:S04]  /*0b50*/  IMAD.WIDE.U32 R2, R13, R20, RZ ;  /* 0x000000140d027225 */ /* 0x000fc800078e00ff */
[----:B------:R-:W-:-:S04]  /*0b60*/  IMAD.WIDE.U32 R4, P0, R7, R21, R2 ;  /* 0x0000001507047225 */ /* 0x000fc80007800002 */
[----:B------:R-:W-:-:S04]  /*0b70*/  IMAD.WIDE.U32 R2, R7, R20, RZ ;  /* 0x0000001407027225 */ /* 0x000fc800078e00ff */
[----:B------:R-:W-:Y:S01]  /*0b80*/  IMAD.X R7, RZ, RZ, RZ, P0 ;  /* 0x000000ffff077224 */ /* 0x000fe200000e06ff */
[----:B------:R-:W-:Y:S01]  /*0b90*/  IADD3 RZ, P0, R3, R4, RZ ;  /* 0x0000000403ff7210 */ /* 0x000fe20007f1e0ff */
[----:B------:R-:W-:-:S04]  /*0ba0*/  IMAD.MOV.U32 R6, RZ, RZ, R5 ;  /* 0x000000ffff067224 */ /* 0x000fc800078e0005 */
[----:B------:R-:W-:-:S08]  /*0bb0*/  IMAD.WIDE.U32.X R2, R13, R21, R6, P0 ;  /* 0x000000150d027225 */ /* 0x000fd000000e0406 */
.L_x_6:
[----:B-1----:R-:W-:Y:S01]  /*0bc0*/  SHF.R.U64 R2, R2, R15, R3 ;  /* 0x0000000f02027219 */ /* 0x002fe20000001203 */
[----:B--2---:R-:W-:Y:S01]  /*0bd0*/  VIADD R3, R16, 0xffffffff ;  /* 0xffffffff10037836 */ /* 0x004fe20000000000 */
[----:B------:R-:W-:Y:S01]  /*0be0*/  LOP3.LUT R9, R22, R9, RZ, 0xc0, !PT ;  /* 0x0000000916097212 */ /* 0x000fe200078ec0ff */
[----:B------:R-:W-:Y:S02]  /*0bf0*/  IMAD.MOV R10, RZ, RZ, -R10 ;  /* 0x000000ffff0a7224 */ /* 0x000fe400078e0a0a */
[----:B------:R-:W-:Y:S01]  /*0c00*/  IMAD.MOV R4, RZ, RZ, -R2 ;  /* 0x000000ffff047224 */ /* 0x000fe200078e0a02 */
[----:B------:R-:W-:Y:S01]  /*0c10*/  LOP3.LUT R14, R14, R3, RZ, 0xc0, !PT ;  /* 0x000000030e0e7212 */ /* 0x000fe200078ec0ff */
[----:B------:R-:W-:Y:S02]  /*0c20*/  @P4 IMAD R0, R12, R10, R11 ;  /* 0x0000000a0c004224 */ /* 0x000fe400078e020b */
[----:B------:R-:W-:Y:S02]  /*0c30*/  IMAD R9, R8, R2, R9 ;  /* 0x0000000208097224 */ /* 0x000fe400078e0209 */
[----:B0-----:R-:W-:-:S02]  /*0c40*/  IMAD R3, R4, R17, R24 ;  /* 0x0000001104037224 */ /* 0x001fc400078e0218 */
[----:B------:R-:W-:Y:S02]  /*0c50*/  IMAD R2, R9, R19, R0 ;  /* 0x0000001309027224 */ /* 0x000fe400078e0200 */
[----:B------:R-:W-:Y:S02]  /*0c60*/  IMAD R3, R3, R16, R14 ;  /* 0x0000001003037224 */ /* 0x000fe400078e020e */
[----:B------:R-:W-:-:S03]  /*0c70*/  IMAD.MOV.U32 R0, RZ, RZ, 0x1 ;  /* 0x00000001ff007424 */ /* 0x000fc600078e00ff */
[----:B------:R-:W-:Y:S02]  /*0c80*/  SEL R4, R3, R2, !P4 ;  /* 0x0000000203047207 */ /* 0x000fe40006000000 */
[----:B------:R-:W-:-:S03]  /*0c90*/  SEL R2, R2, R3, !P4 ;  /* 0x0000000302027207 */ /* 0x000fc60006000000 */
[----:B------:R0:W-:Y:S04]  /*0ca0*/  STL [R1+0x458], R4 ;  /* 0x0004580401007387 */ /* 0x0001e80000100800 */
[----:B------:R0:W-:Y:S02]  /*0cb0*/  STL [R1+0x45c], R2 ;  /* 0x00045c0201007387 */ /* 0x0001e40000100800 */
.L_x_4:
[----:B------:R-:W-:-:S08]  /*0cc0*/  NOP ;  /* 0x0000000000007918 */ /* 0x000fd00000000000 */
[----:B------:R-:W1:Y:S02]  /*0cd0*/  USETMAXREG.TRY_ALLOC.CTAPOOL UP0, 0xf0 ;  /* 0x000000f0000079c8 */ /* 0x000e640008000600 */
[----:B-1----:R-:W-:-:S13]  /*0ce0*/  PLOP3.LUT P0, PT, PT, PT, UP0, 0x80, 0x0 ;  /* 0x000000000000781c */ /* 0x002fda0003f0f008 */
[----:B------:R-:W-:Y:S05]  /*0cf0*/  @!P0 BRA `(.L_x_4) ;  /* 0xfffffffc00f08947 */ /* 0x000fea000383ffff */
[----:B------:R-:W-:Y:S01]  /*0d00*/  ULDC.64 UR4, c[0x0][0x598] ;  /* 0x0001660000047ab9 */ /* 0x000fe20000000a00 */
[----:B------:R-:W-:Y:S01]  /*0d10*/  ULDC.64 UR14, c[0x0][0x208] ;  /* 0x00008200000e7ab9 */ /* 0x000fe20000000a00 */
[----:B------:R-:W-:-:S04]  /*0d20*/  ISETP.NE.U32.AND P0, PT, RZ, UR4, PT ;  /* 0x00000004ff007c0c */ /* 0x000fc8000bf05070 */
[----:B------:R-:W-:-:S13]  /*0d30*/  ISETP.NE.AND.EX P0, PT, RZ, UR5, PT, P0 ;  /* 0x00000005ff007c0c */ /* 0x000fda000bf05300 */
[----:B------:R-:W-:Y:S05]  /*0d40*/  @!P0 BRA `(.L_x_7) ;  /* 0x0000000000208947 */ /* 0x000fea0003800000 */
[----:B0-----:R-:W0:Y:S02]  /*0d50*/  LDC.64 R2, c[0x0][0x598] ;  /* 0x00016600ff027b82 */ /* 0x001e240000000a00 */
[----:B0-----:R-:W2:Y:S02]  /*0d60*/  LDG.E.64 R2, desc[UR14][R2.64] ;  /* 0x0000000e02027981 */ /* 0x001ea4000c1e1b00 */
[----:B--2---:R-:W-:-:S04]  /*0d70*/  ISETP.NE.U32.AND P0, PT, R2, RZ, PT ;  /* 0x000000ff0200720c */ /* 0x004fc80003f05070 */
[----:B------:R-:W-:-:S13]  /*0d80*/  ISETP.NE.AND.EX P0, PT, R3, RZ, PT, P0 ;  /* 0x000000ff0300720c */ /* 0x000fda0003f05300 */
[----:B------:R-:W-:Y:S05]  /*0d90*/  @!P0 BRA `(.L_x_7) ;  /* 0x00000000000c8947 */ /* 0x000fea0003800000 */
[----:B------:R-:W2:Y:S02]  /*0da0*/  LD.E R2, desc[UR14][R2.64] ;  /* 0x0000000e02027980 */ /* 0x000ea4000c101900 */
[----:B--2---:R-:W-:Y:S01]  /*0db0*/  R2UR UR20, R2 ;  /* 0x00000000021472ca */ /* 0x004fe200000e0000 */
[----:B------:R-:W-:-:S14]  /*0dc0*/  BRA `(.L_x_8) ;  /* 0x0000000000247947 */ /* 0x000fdc0003800000 */
.L_x_7:
[----:B------:R-:W-:Y:S02]  /*0dd0*/  ULDC.64 UR4, c[0x0][0x588] ;  /* 0x0001620000047ab9 */ /* 0x000fe40000000a00 */
[----:B------:R-:W-:-:S04]  /*0de0*/  ISETP.NE.U32.AND P0, PT, RZ, UR4, PT ;  /* 0x00000004ff007c0c */ /* 0x000fc8000bf05070 */
[----:B------:R-:W-:-:S13]  /*0df0*/  ISETP.NE.AND.EX P0, PT, RZ, UR5, PT, P0 ;  /* 0x00000005ff007c0c */ /* 0x000fda000bf05300 */
[----:B------:R-:W-:Y:S05]  /*0e00*/  @!P0 BRA `(.L_x_9) ;  /* 0x0000000000108947 */ /* 0x000fea0003800000 */
[----:B0-----:R-:W0:Y:S02]  /*0e10*/  LDC.64 R2, c[0x0][0x588] ;  /* 0x00016200ff027b82 */ /* 0x001e240000000a00 */
[----:B0-----:R-:W2:Y:S02]  /*0e20*/  LDG.E R2, desc[UR14][R2.64] ;  /* 0x0000000e02027981 */ /* 0x001ea4000c1e1900 */
[----:B--2---:R-:W-:Y:S01]  /*0e30*/  R2UR UR20, R2 ;  /* 0x00000000021472ca */ /* 0x004fe200000e0000 */
[----:B------:R-:W-:-:S14]  /*0e40*/  BRA `(.L_x_8) ;  /* 0x0000000000047947 */ /* 0x000fdc0003800000 */
.L_x_9:
[----:B------:R-:W-:-:S05]  /*0e50*/  ULDC UR20, c[0x0][0x580] ;  /* 0x0001600000147ab9 */ /* 0x000fca0000000800 */
.L_x_8:
[----:B------:R-:W-:Y:S02]  /*0e60*/  ULDC.64 UR4, c[0x0][0x5a0] ;  /* 0x0001680000047ab9 */ /* 0x000fe40000000a00 */
        /* <DEDUP_REMOVED lines=11> */
.L_x_10:
        /* <DEDUP_REMOVED lines=8> */
.L_x_12:
[----:B------:R-:W-:-:S05]  /*0fa0*/  ULDC UR21, c[0x0][0x584] ;  /* 0x0001610000157ab9 */ /* 0x000fca0000000800 */
.L_x_11:
[----:B------:R-:W-:-:S13]  /*0fb0*/  LOP3.LUT P0, RZ, R0, 0xff, RZ, 0xc0, !PT ;  /* 0x000000ff00ff7812 */ /* 0x000fda000780c0ff */
[----:B------:R-:W-:Y:S05]  /*0fc0*/  @!P0 EXIT ;  /* 0x000000000000894d */ /* 0x000fea0003800000 */
[----:B------:R-:W-:Y:S01]  /*0fd0*/  ULDC UR4, c[0x0][0x28c] ;  /* 0x0000a30000047ab9 */ /* 0x000fe20000000800 */
[----:B------:R-:W-:Y:S02]  /*0fe0*/  ULOP3.LUT UR22, UR13, 0x1, URZ, 0xfc, !UPT ;  /* 0x000000010d167892 */ /* 0x000fe4000f8efc3f */
[----:B------:R-:W-:-:S04]  /*0ff0*/  UIADD3 UR4, UR4, 0x7f, URZ ;  /* 0x0000007f04047890 */ /* 0x000fc8000fffe03f */
[----:B------:R-:W-:-:S04]  /*1000*/  USHF.R.S32.HI UR5, URZ, 0x1f, UR4 ;  /* 0x0000001f3f057899 */ /* 0x000fc80008011404 */
[----:B------:R-:W-:-:S03]  /*1010*/  ULEA.HI UR5, UR5, UR4, URZ, 0x7 ;  /* 0x0000000405057291 */ /* 0x000fc6000f8f383f */
[----:B------:R-:W-:Y:S01]  /*1020*/  UMOV UR4, URZ ;  /* 0x0000003f00047c82 */ /* 0x000fe20008000000 */
[----:B------:R-:W-:-:S03]  /*1030*/  USHF.R.S32.HI UR10, URZ, 0x7, UR5 ;  /* 0x000000073f0a7899 */ /* 0x000fc60008011405 */
[----:B------:R-:W-:-:S09]  /*1040*/  UMOV UR5, URZ ;  /* 0x0000003f00057c82 */ /* 0x000fd20008000000 */
.L_x_549:
[----:B------:R-:W-:Y:S01]  /*1050*/  STL [R1+0x44c], RZ ;  /* 0x00044cff01007387 */ /* 0x000fe20000100800 */
[----:B-1----:R-:W1:Y:S01]  /*1060*/  S2UR UR18, SR_CgaCtaId ;  /* 0x00000000001279c3 */ /* 0x002e620000008800 */
[----:B------:R-:W-:Y:S01]  /*1070*/  UMOV UR17, 0x400 ;  /* 0x0000040000117882 */ /* 0x000fe20000000000 */
[----:B------:R-:W-:Y:S01]  /*1080*/  UMOV UR6, URZ ;  /* 0x0000003f00067c82 */ /* 0x000fe20008000000 */
[----:B------:R-:W-:Y:S01]  /*1090*/  STL [R1+0x448], RZ ;  /* 0x000448ff01007387 */ /* 0x000fe20000100800 */
[----:B------:R-:W-:Y:S01]  /*10a0*/  UMOV UR7, URZ ;  /* 0x0000003f00077c82 */ /* 0x000fe20008000000 */
[----:B------:R-:W-:Y:S01]  /*10b0*/  UMOV UR8, URZ ;  /* 0x0000003f00087c82 */ /* 0x000fe20008000000 */
[----:B------:R-:W-:Y:S01]  /*10c0*/  UMOV UR23, UR5 ;  /* 0x0000000500177c82 */ /* 0x000fe20008000000 */
[----:B------:R-:W-:Y:S01]  /*10d0*/  STL [R1+0x444], RZ ;  /* 0x000444ff01007387 */ /* 0x000fe20000100800 */
[----:B0-----:R-:W0:Y:S01]  /*10e0*/  LDC R2, c[0x0][0x28c] ;  /* 0x0000a300ff027b82 */ /* 0x001e220000000800 */
[----:B------:R-:W-:Y:S01]  /*10f0*/  UMOV UR24, UR4 ;  /* 0x0000000400187c82 */ /* 0x000fe20008000000 */
[----:B------:R-:W-:Y:S01]  /*1100*/  CS2R R236, SRZ ;  /* 0x0000000000ec7805 */ /* 0x000fe2000001ff00 */
[----:B------:R-:W-:Y:S01]  /*1110*/  STL [R1+0x440], RZ ;  /* 0x000440ff01007387 */ /* 0x000fe20000100800 */
[----:B------:R-:W-:-:S02]  /*1120*/  CS2R R234, SRZ ;  /* 0x0000000000ea7805 */ /* 0x000fc4000001ff00 */
[----:B------:R-:W-:Y:S02]  /*1130*/  CS2R R232, SRZ ;  /* 0x0000000000e87805 */ /* 0x000fe4000001ff00 */
[----:B------:R-:W-:Y:S01]  /*1140*/  CS2R R230, SRZ ;  /* 0x0000000000e67805 */ /* 0x000fe2000001ff00 */
[----:B------:R-:W-:Y:S01]  /*1150*/  STL [R1+0x43c], RZ ;  /* 0x00043cff01007387 */ /* 0x000fe20000100800 */
[----:B------:R-:W-:Y:S02]  /*1160*/  CS2R R228, SRZ ;  /* 0x0000000000e47805 */ /* 0x000fe4000001ff00 */
[----:B------:R-:W-:Y:S02]  /*1170*/  CS2R R226, SRZ ;  /* 0x0000000000e27805 */ /* 0x000fe4000001ff00 */
        /* <DEDUP_REMOVED lines=14> */
[----:B0-----:R-:W-:Y:S02]  /*1260*/  ISETP.GE.AND P0, PT, R2, 0x1, PT ;  /* 0x000000010200780c */ /* 0x001fe40003f06270 */
        /* <DEDUP_REMOVED lines=49> */
[----:B--2---:R-:W-:Y:S01]  /*1580*/  CS2R R2, SRZ ;  /* 0x0000000000027805 */ /* 0x004fe2000001ff00 */
        /* <DEDUP_REMOVED lines=85> */
[----:B------:R-:W-:-:S03]  /*1ae0*/  CS2R R150, SRZ ;  /* 0x0000000000967805 */ /* 0x000fc6000001ff00 */
[----:B------:R-:W-:Y:S04]  /*1af0*/  STL [R1+0x3a0], RZ ;  /* 0x0003a0ff01007387 */ /* 0x000fe80000100800 */
        /* <DEDUP_REMOVED lines=104> */
[----:B------:R-:W-:Y:S04]  /*2180*/  STL [R1], RZ ;  /* 0x000000ff01007387 */ /* 0x000fe80000100800 */
        /* <DEDUP_REMOVED lines=39> */
[----:B------:R-:W-:Y:S01]  /*2400*/  STL [R1+0xa0], RZ ;  /* 0x0000a0ff01007387 */ /* 0x000fe20000100800 */
[----:B------:R-:W0:Y:S03]  /*2410*/  S2R R0, SR_TID.X ;  /* 0x0000000000007919 */ /* 0x000e260000002100 */
        /* <DEDUP_REMOVED lines=8> */
[----:B0-----:R-:W-:-:S03]  /*24a0*/  LOP3.LUT R0, R0, 0x80, RZ, 0xc0, !PT ;  /* 0x0000008000007812 */ /* 0x001fc600078ec0ff */
[----:B------:R-:W-:Y:S01]  /*24b0*/  STL [R1+0xc4], RZ ;  /* 0x0000c4ff01007387 */ /* 0x000fe20000100800 */
[----:B------:R-:W-:-:S03]  /*24c0*/  SHF.R.U32.HI R0, RZ, 0x7, R0 ;  /* 0x00000007ff007819 */ /* 0x000fc60000011600 */
        /* <DEDUP_REMOVED lines=33> */
[----:B------:R-:W0:Y:S04]  /*26e0*/  SHFL.IDX PT, R0, R0, RZ, 0x1f ;  /* 0x00001fff00007589 */ /* 0x000e2800000e0000 */
[----:B------:R2:W-:Y:S04]  /*26f0*/  STL [R1+0x14c], RZ ;  /* 0x00014cff01007387 */ /* 0x0005e80000100800 */
[----:B------:R2:W-:Y:S04]  /*2700*/  STL [R1+0x150], RZ ;  /* 0x000150ff01007387 */ /* 0x0005e80000100800 */
[----:B------:R2:W-:Y:S04]  /*2710*/  STL [R1+0x154], RZ ;  /* 0x000154ff01007387 */ /* 0x0005e80000100800 */
[----:B------:R2:W-:Y:S04]  /*2720*/  STL [R1+0x158], RZ ;  /* 0x000158ff01007387 */ /* 0x0005e80000100800 */
[----:B------:R2:W-:Y:S04]  /*2730*/  STL [R1+0x15c], RZ ;  /* 0x00015cff01007387 */ /* 0x0005e80000100800 */
[----:B------:R2:W-:Y:S01]  /*2740*/  STL [R1+0x160], RZ ;  /* 0x000160ff01007387 */ /* 0x0005e20000100800 */
[----:B0-----:R-:W-:-:S03]  /*2750*/  R2UR UR11, R0 ;  /* 0x00000000000b72ca */ /* 0x001fc600000e0000 */
[----:B------:R2:W-:Y:S04]  /*2760*/  STL [R1+0x164], RZ ;  /* 0x000164ff01007387 */ /* 0x0005e80000100800 */
[----:B------:R2:W-:Y:S04]  /*2770*/  STL [R1+0x168], RZ ;  /* 0x000168ff01007387 */ /* 0x0005e80000100800 */
[----:B------:R2:W-:Y:S02]  /*2780*/  STL [R1+0x16c], RZ ;  /* 0x00016cff01007387 */ /* 0x0005e40000100800 */
[----:B------:R-:W-:-:S02]  /*2790*/  ULEA.HI UR12, UR11, UR11, URZ, 0x1 ;  /* 0x0000000b0b0c7291 */ /* 0x000fc4000f8f083f */
[----:B------:R2:W-:Y:S02]  /*27a0*/  STL [R1+0x170], RZ ;  /* 0x000170ff01007387 */ /* 0x0005e40000100800 */
[----:B------:R-:W-:Y:S02]  /*27b0*/  ULOP3.LUT UR16, UR12, 0x7fffe, URZ, 0xc0, !UPT ;  /* 0x0007fffe0c107892 */ /* 0x000fe4000f8ec03f */
[----:B------:R2:W-:Y:S01]  /*27c0*/  STL [R1+0x174], RZ ;  /* 0x000174ff01007387 */ /* 0x0005e20000100800 */
[----:B-1----:R-:W-:Y:S02]  /*27d0*/  ULEA UR12, UR18, UR17, 0x18 ;  /* 0x00000011120c7291 */ /* 0x002fe4000f8ec03f */
[----:B------:R-:W-:Y:S01]  /*27e0*/  UIADD3 UR16, UR11, -UR16, URZ ;  /* 0x800000100b107290 */ /* 0x000fe2000fffe03f */
[----:B------:R2:W-:Y:S03]  /*27f0*/  STL [R1+0x178], RZ ;  /* 0x000178ff01007387 */ /* 0x0005e60000100800 */
[----:B------:R-:W-:Y:S01]  /*2800*/  ULEA UR16, UR16, UR12, 0xd ;  /* 0x0000000c10107291 */ /* 0x000fe2000f8e683f */
[----:B------:R2:W-:Y:S03]  /*2810*/  STL [R1+0x17c], RZ ;  /* 0x00017cff01007387 */ /* 0x0005e60000100800 */
[----:B------:R-:W-:Y:S01]  /*2820*/  UIADD3 UR16, UR16, 0x100, URZ ;  /* 0x0000010010107890 */ /* 0x000fe2000fffe03f */
[----:B------:R2:W-:Y:S03]  /*2830*/  STL [R1+0x180], RZ ;  /* 0x000180ff01007387 */ /* 0x0005e60000100800 */
[----:B------:R-:W-:Y:S01]  /*2840*/  USHF.R.U32.HI UR11, URZ, 0x4, UR16 ;  /* 0x000000043f0b7899 */ /* 0x000fe20008011610 */
[----:B------:R2:W-:Y:S03]  /*2850*/  STL [R1+0x184], RZ ;  /* 0x000184ff01007387 */ /* 0x0005e60000100800 */
[----:B------:R-:W-:Y:S01]  /*2860*/  ULOP3.LUT UR11, UR11, 0x3fff, URZ, 0xc0, !UPT ;  /* 0x00003fff0b0b7892 */ /* 0x000fe2000f8ec03f */
[----:B------:R2:W-:Y:S04]  /*2870*/  STL [R1+0x188], RZ ;  /* 0x000188ff01007387 */ /* 0x0005e80000100800 */
        /* <DEDUP_REMOVED lines=28> */
[----:B------:R2:W-:Y:S01]  /*2a40*/  STL [R1+0x1fc], RZ ;  /* 0x0001fcff01007387 */ /* 0x0005e20000100800 */
[----:B------:R-:W-:Y:S05]  /*2a50*/  @!P0 BRA `(.L_x_13) ;  /* 0x0000006000a88947 */ /* 0x000fea0003800000 */
[----:B------:R-:W-:-:S06]  /*2a60*/  UISETP.NE.AND UP0, UPT, UR22, 0x3, UPT ;  /* 0x000000031600788c */ /* 0x000fcc000bf05270 */
[----:B------:R-:W-:-:S13]  /*2a70*/  PLOP3.LUT P1, PT, PT, PT, UP0, 0x80, 0x0 ;  /* 0x000000000000781c */ /* 0x000fda0003f2f008 */
[----:B------:R-:W-:Y:S05]  /*2a80*/  @!P1 BRA `(.L_x_14) ;  /* 0x0000000000049947 */ /* 0x000fea0003800000 */
[----:B------:R-:W-:Y:S01]  /*2a90*/  BPT.TRAP 0x1 ;  /* 0x000000040000795c */ /* 0x000fe20000300000 */
.L_x_14:
[----:B------:R-:W-:Y:S01]  /*2aa0*/  ULEA UR6, UR5, UR12, 0x3 ;  /* 0x0000000c05067291 */ /* 0x000fe2000f8e183f */
[----:B------:R-:W-:-:S05]  /*2ab0*/  IMAD.U32 R0, RZ, RZ, UR4 ;  /* 0x00000004ff007e24 */ /* 0x000fca000f8e00ff */
[----:B------:R-:W-:-:S04]  /*2ac0*/  SHF.L.U32 R0, R0, 0x1f, RZ ;  /* 0x0000001f00007819 */ /* 0x000fc800000006ff */
[----:B------:R0:W1:Y:S01]  /*2ad0*/  SYNCS.PHASECHK.TRANS64.TRYWAIT P0, [UR6], R0 ;  /* 0x00000000ff0075a7 */ /* 0x0000620008000146 */
[----:B------:R-:W-:Y:S05]  /*2ae0*/  @!P1 BRA `(.L_x_15) ;  /* 0x0000000000049947 */ /* 0x000fea0003800000 */
[----:B------:R-:W-:Y:S01]  /*2af0*/  BPT.TRAP 0x1 ;  /* 0x000000040000795c */ /* 0x000fe20000300000 */
.L_x_15:
[----:B-1----:R-:W-:Y:S05]  /*2b00*/  @P0 BRA `(.L_x_16) ;  /* 0x0000000000080947 */ /* 0x002fea0003800000 */
[----:B------:R-:W1:Y:S02]  /*2b10*/  SYNCS.PHASECHK.TRANS64.TRYWAIT P0, [UR6], R0 ;  /* 0x00000000ff0075a7 */ /* 0x000e640008000146 */
[----:B-1----:R-:W-:Y:S05]  /*2b20*/  @!P0 BRA `(.L_x_17) ;  /* 0x0000026c009c8947 */ /* 0x002fea0003800000 */
.L_x_16:
[----:B------:R-:W-:Y:S01]  /*2b30*/  UIADD3 UR6, UR12, 0x28100, URZ ;  /* 0x000281000c067890 */ /* 0x000fe2000fffe03f */
[----:B------:R-:W-:Y:S01]  /*2b40*/  WARPGROUP.ARRIVE ;  /* 0x00000000000079c5 */ /* 0x000fe20000000000 */
[----:B------:R-:W-:Y:S02]  /*2b50*/  ULOP3.LUT UR7, UR11, 0x10000, URZ, 0xfc, !UPT ;  /* 0x000100000b077892 */ /* 0x000fe4000f8efc3f */
[----:B------:R-:W-:Y:S02]  /*2b60*/  USHF.R.U32.HI UR6, URZ, 0x4, UR6 ;  /* 0x000000043f067899 */ /* 0x000fe40008011606 */
[----:B------:R-:W-:Y:S02]  /*2b70*/  ULEA UR7, UR5, UR7, 0xb ;  /* 0x0000000705077291 */ /* 0x000fe4000f8e583f */
[----:B------:R-:W-:Y:S01]  /*2b80*/  ULOP3.LUT UR6, UR6, 0x3fff, URZ, 0xc0, !UPT ;  /* 0x00003fff06067892 */ /* 0x000fe2000f8ec03f */
[----:B------:R-:W-:Y:S01]  /*2b90*/  UMOV UR17, 0x40000040 ;  /* 0x4000004000117882 */ /* 0x000fe20000000000 */
[----:B------:R-:W-:-:S02]  /*2ba0*/  UMOV UR19, 0x40000040 ;  /* 0x4000004000137882 */ /* 0x000fc40000000000 */
[----:B------:R-:W-:Y:S01]  /*2bb0*/  ULOP3.LUT UR6, UR6, 0x10000, URZ, 0xfc, !UPT ;  /* 0x0001000006067892 */ /* 0x000fe2000f8efc3f */
[----:B------:R-:W-:-:S03]  /*2bc0*/  UMOV UR16, UR7 ;  /* 0x0000000700107c82 */ /* 0x000fc60008000000 */
[----:B------:R-:W-:-:S07]  /*2bd0*/  ULEA UR8, UR5, UR6, 0xb ;  /* 0x0000000605087291 */ /* 0x000fce000f8e583f */
[----:B------:R-:W-:Y:S02]  /*2be0*/  UMOV UR18, UR8 ;  /* 0x0000000800127c82 */ /* 0x000fe40008000000 */
[----:B------:R-:W-:Y:S01]  /*2bf0*/  QGMMA.64x256x32.F32.E5M2.E5M2 R24, gdesc[UR16], RZ, !UPT, gsb0 ;  /* 0x03e00000101879f3 */ /* 0x000fe2000c0038ff */
[----:B------:R-:W-:Y:S01]  /*2c00*/  UIADD3 UR16, UR7, 0x400, URZ ;  /* 0x0000040007107890 */ /* 0x000fe2000fffe03f */
[----:B------:R-:W-:Y:S01]  /*2c10*/  UMOV UR17, 0x40000040 ;  /* 0x4000004000117882 */ /* 0x000fe20000000000 */
[----:B------:R-:W-:Y:S02]  /*2c20*/  WARPGROUP.DEPBAR.LE gsb0, 0x0 ;  /* 0x00008000000079c5 */ /* 0x000fe40000010000 */
[----:B------:R-:W-:Y:S04]  /*2c30*/  STL.64 [R1], R24 ;  /* 0x0000001801007387 */ /* 0x000fe80000100a00 */
[----:B------:R-:W-:Y:S04]  /*2c40*/  STL.64 [R1+0x8], R26 ;  /* 0x0000081a01007387 */ /* 0x000fe80000100a00 */
        /* <DEDUP_REMOVED lines=61> */
[----:B------:R3:W-:Y:S02]  /*3020*/  STL.64 [R1+0x1f8], R150 ;  /* 0x0001f89601007387 */ /* 0x0007e40000100a00 */
[----:B---3--:R-:W-:-:S06]  /*3030*/  WARPGROUP.ARRIVE ;  /* 0x00000000000079c5 */ /* 0x008fcc0000000000 */
[----:B------:R-:W-:Y:S03]  /*3040*/  QGMMA.64x256x32.F32.E5M2.E5M2 R24, gdesc[UR16], RZ, !UPT, gsb0 ;  /* 0x03e00000101879f3 */ /* 0x000fe6000c0038ff */
[----:B------:R-:W-:Y:S02]  /*3050*/  WARPGROUP.DEPBAR.LE gsb0, 0x0 ;  /* 0x00008000000079c5 */ /* 0x000fe40000010000 */
        /* <DEDUP_REMOVED lines=63> */
[----:B------:R3:W-:Y:S04]  /*3450*/  STL.64 [R1+0x5c8], R24 ;  /* 0x0005c81801007387 */ /* 0x0007e80000100a00 */
[----:B---3--:R-:W3:Y:S04]  /*3460*/  LDL.LU.64 R24, [R1] ;  /* 0x0000000001187983 */ /* 0x008ee80000300a00 */
[----:B------:R-:W3:Y:S04]  /*3470*/  LDL.LU.64 R26, [R1+0x8] ;  /* 0x00000800011a7983 */ /* 0x000ee80000300a00 */
        /* <DEDUP_REMOVED lines=61> */
[----:B------:R-:W3:Y:S01]  /*3850*/  LDL.LU.64 R150, [R1+0x1f8] ;  /* 0x0001f80001967983 */ /* 0x000ee20000300a00 */
[----:B------:R-:W-:-:S02]  /*3860*/  UIADD3 UR16, UR7, 0x2, URZ ;  /* 0x0000000207107890 */ /* 0x000fc4000fffe03f */
[----:B------:R-:W-:Y:S01]  /*3870*/  UIADD3 UR18, UR8, 0x2, URZ ;  /* 0x0000000208127890 */ /* 0x000fe2000fffe03f */
[----:B------:R-:W-:Y:S01]  /*3880*/  UMOV UR17, 0x40000040 ;  /* 0x4000004000117882 */ /* 0x000fe20000000000 */
[----:B------:R-:W-:Y:S01]  /*3890*/  UMOV UR19, 0x40000040 ;  /* 0x4000004000137882 */ /* 0x000fe20000000000 */
[----:B---3--:R-:W-:-:S06]  /*38a0*/  WARPGROUP.ARRIVE ;  /* 0x00000000000079c5 */ /* 0x008fcc0000000000 */
[----:B------:R-:W-:Y:S03]  /*38b0*/  QGMMA.64x256x32.F32.E5M2.E5M2 R24, gdesc[UR16], R24, gsb0 ;  /* 0x03e00000101879f3 */ /* 0x000fe60008003818 */
[----:B------:R-:W-:Y:S02]  /*38c0*/  WARPGROUP.DEPBAR.LE gsb0, 0x0 ;  /* 0x00008000000079c5 */ /* 0x000fe40000010000 */
[----:B------:R-:W-:Y:S01]  /*38d0*/  STL.64 [R1], R24 ;  /* 0x0000001801007387 */ /* 0x000fe20000100a00 */
[----:B------:R-:W-:Y:S02]  /*38e0*/  IMAD.MOV.U32 R2, RZ, RZ, R150 ;  /* 0x000000ffff027224 */ /* 0x000fe400078e0096 */
[----:B01----:R-:W-:Y:S01]  /*38f0*/  IMAD.MOV.U32 R0, RZ, RZ, R151 ;  /* 0x000000ffff007224 */ /* 0x003fe200078e0097 */
[----:B------:R-:W-:Y:S01]  /*3900*/  STL.64 [R1+0x8], R26 ;  /* 0x0000081a01007387 */ /* 0x000fe20000100a00 */
[----:B------:R-:W-:-:S02]  /*3910*/  IMAD.MOV.U32 R4, RZ, RZ, R148 ;  /* 0x000000ffff047224 */ /* 0x000fc400078e0094 */
[----:B------:R-:W-:Y:S01]  /*3920*/  IMAD.MOV.U32 R3, RZ, RZ, R149 ;  /* 0x000000ffff037224 */ /* 0x000fe200078e0095 */
[----:B------:R-:W-:Y:S01]  /*3930*/  STL.64 [R1+0x10], R28 ;  /* 0x0000101c01007387 */ /* 0x000fe20000100a00 */
[----:B------:R-:W-:Y:S02]  /*3940*/  IMAD.MOV.U32 R6, RZ, RZ, R146 ;  /* 0x000000ffff067224 */ /* 0x000fe400078e0092 */
[----:B------:R-:W-:Y:S01]  /*3950*/  IMAD.MOV.U32 R5, RZ, RZ, R147 ;  /* 0x000000ffff057224 */ /* 0x000fe200078e0093 */
[----:B------:R-:W-:Y:S01]  /*3960*/  STL.64 [R1+0x18], R30 ;  /* 0x0000181e01007387 */ /* 0x000fe20000100a00 */
[----:B------:R-:W-:Y:S02]  /*3970*/  IMAD.MOV.U32 R8, RZ, RZ, R144 ;  /* 0x000000ffff087224 */ /* 0x000fe400078e0090 */
[----:B------:R-:W-:Y:S01]  /*3980*/  IMAD.MOV.U32 R7, RZ, RZ, R145 ;  /* 0x000000ffff077224 */ /* 0x000fe200078e0091 */
        /* <DEDUP_REMOVED lines=18> */
[----:B------:R0:W-:Y:S01]  /*3ab0*/  STL [R1+0x50], R44 ;  /* 0x0000502c01007387 */ /* 0x0001e20000100800 */
[----:B------:R-:W-:-:S02]  /*3ac0*/  IMAD.MOV.U32 R22, RZ, RZ, R130 ;  /* 0x000000ffff167224 */ /* 0x000fc400078e0082 */
[----:B------:R-:W-:Y:S01]  /*3ad0*/  IMAD.MOV.U32 R21, RZ, RZ, R131 ;  /* 0x000000ffff157224 */ /* 0x000fe200078e0083 */
[----:B------:R-:W3:Y:S01]  /*3ae0*/  LDL.LU.64 R150, [R1+0x7c0] ;  /* 0x0007c00001967983 */ /* 0x000ee20000300a00 */
[----:B------:R-:W-:Y:S02]  /*3af0*/  IMAD.MOV.U32 R212, RZ, RZ, R128 ;  /* 0x000000ffffd47224 */ /* 0x000fe400078e0080 */
[----:B------:R-:W-:Y:S01]  /*3b00*/  IMAD.MOV.U32 R23, RZ, RZ, R129 ;  /* 0x000000ffff177224 */ /* 0x000fe200078e0081 */
[----:B------:R-:W3:Y:S01]  /*3b10*/  LDL.LU.64 R148, [R1+0x7b8] ;  /* 0x0007b80001947983 */ /* 0x000ee20000300a00 */
[----:B------:R-:W-:Y:S02]  /*3b20*/  IMAD.MOV.U32 R210, RZ, RZ, R126 ;  /* 0x000000ffffd27224 */ /* 0x000fe400078e007e */
[----:B------:R-:W-:Y:S01]  /*3b30*/  IMAD.MOV.U32 R211, RZ, RZ, R127 ;  /* 0x000000ffffd37224 */ /* 0x000fe200078e007f */
[----:B------:R-:W3:Y:S01]  /*3b40*/  LDL.LU.64 R146, [R1+0x7b0] ;  /* 0x0007b00001927983 */ /* 0x000ee20000300a00 */
        /* <DEDUP_REMOVED lines=120> */
[----:B------:R-:W-:-:S03]  /*42d0*/  IMAD.MOV.U32 R235, RZ, RZ, R45 ;  /* 0x000000ffffeb7224 */ /* 0x000fc600078e002d */
        /* <DEDUP_REMOVED lines=10> */
[----:B0-----:R-:W3:Y:S04]  /*4380*/  LDL.LU.64 R44, [R1+0x618] ;  /* 0x00061800012c7983 */ /* 0x001ee80000300a00 */
        /* <DEDUP_REMOVED lines=10> */
[----:B------:R-:W-:Y:S01]  /*4430*/  UIADD3 UR16, UR7, 0x402, URZ ;  /* 0x0000040207107890 */ /* 0x000fe2000fffe03f */
[----:B------:R-:W-:Y:S01]  /*4440*/  UMOV UR17, 0x40000040 ;  /* 0x4000004000117882 */ /* 0x000fe20000000000 */
[----:B---3--:R-:W-:-:S07]  /*4450*/  WARPGROUP.ARRIVE ;  /* 0x00000000000079c5 */ /* 0x008fce0000000000 */
[----:B------:R-:W-:Y:S03]  /*4460*/  QGMMA.64x256x32.F32.E5M2.E5M2 R24, gdesc[UR16], R24, gsb0 ;  /* 0x03e00000101879f3 */ /* 0x000fe60008003818 */
        /* <DEDUP_REMOVED lines=23> */
[----:B0-----:R-:W3:Y:S04]  /*45e0*/  LDL.LU R108, [R1] ;  /* 0x00000000016c7983 */ /* 0x001ee80000300800 */
[----:B------:R-:W3:Y:S04]  /*45f0*/  LDL.LU R109, [R1+0x4] ;  /* 0x00000400016d7983 */ /* 0x000ee80000300800 */
        /* <DEDUP_REMOVED lines=18> */
[----:B------:R-:W3:Y:S01]  /*4720*/  LDL.LU R128, [R1+0x50] ;  /* 0x0000500001807983 */ /* 0x000ee20000300800 */
[----:B------:R-:W-:-:S02]  /*4730*/  IMAD.MOV.U32 R129, RZ, RZ, R235 ;  /* 0x000000ffff817224 */ /* 0x000fc400078e00eb */
[----:B------:R-:W-:Y:S02]  /*4740*/  IMAD.MOV.U32 R130, RZ, RZ, R234 ;  /* 0x000000ffff827224 */ /* 0x000fe400078e00ea */
[----:B------:R-:W-:Y:S02]  /*4750*/  IMAD.MOV.U32 R131, RZ, RZ, R233 ;  /* 0x000000ffff837224 */ /* 0x000fe400078e00e9 */
[----:B------:R-:W-:Y:S02]  /*4760*/  IMAD.MOV.U32 R132, RZ, RZ, R232 ;  /* 0x000000ffff847224 */ /* 0x000fe400078e00e8 */
[----:B------:R-:W-:Y:S02]  /*4770*/  IMAD.MOV.U32 R133, RZ, RZ, R231 ;  /* 0x000000ffff857224 */ /* 0x000fe400078e00e7 */
[----:B------:R-:W-:Y:S02]  /*4780*/  IMAD.MOV.U32 R134, RZ, RZ, R230 ;  /* 0x000000ffff867224 */ /* 0x000fe400078e00e6 */
        /* <DEDUP_REMOVED lines=39> */
[----:B------:R-:W-:Y:S01]  /*4a00*/  IMAD.MOV.U32 R235, RZ, RZ, R0 ;  /* 0x000000ffffeb7224 */ /* 0x000fe200078e0000 */
[----:B------:R-:W-:Y:S02]  /*4a10*/  UIADD3 UR16, UR7, 0x4, URZ ;  /* 0x0000000407107890 */ /* 0x000fe4000fffe03f */
[----:B------:R-:W-:Y:S01]  /*4a20*/  UIADD3 UR18, UR8, 0x4, URZ ;  /* 0x0000000408127890 */ /* 0x000fe2000fffe03f */
[----:B------:R-:W-:Y:S01]  /*4a30*/  UMOV UR17, 0x40000040 ;  /* 0x4000004000117882 */ /* 0x000fe20000000000 */
[----:B------:R-:W-:Y:S01]  /*4a40*/  UMOV UR19, 0x40000040 ;  /* 0x4000004000137882 */ /* 0x000fe20000000000 */
[----:B---3--:R-:W-:-:S06]  /*4a50*/  WARPGROUP.ARRIVE ;  /* 0x00000000000079c5 */ /* 0x008fcc0000000000 */
[----:B------:R-:W-:Y:S03]  /*4a60*/  QGMMA.64x256x32.F32.E5M2.E5M2 R108, gdesc[UR16], R108, gsb0 ;  /* 0x03e00000106c79f3 */ /* 0x000fe6000800386c */
        /* <DEDUP_REMOVED lines=183> */
[----:B0-----:R-:W3:Y:S04]  /*55e0*/  LDL.LU.64 R108, [R1] ;  /* 0x00000000016c7983 */ /* 0x001ee80000300a00 */
        /* <DEDUP_REMOVED lines=183> */
[----:B------:R-:W-:-:S02]  /*6160*/  UMOV UR17, 0x40000040 ;  /* 0x4000004000117882 */ /* 0x000fc40000000000 */
[----:B------:R0:W-:Y:S01]  /*6170*/  STL [R1+0x2d0], RZ ;  /* 0x0002d0ff01007387 */ /* 0x0001e20000100800 */
[----:B------:R-:W-:-:S03]  /*6180*/  ULDC UR7, c[0x0][0x50c] ;  /* 0x0001430000077ab9 */ /* 0x000fc60000000800 */
        /* <DEDUP_REMOVED lines=37> */
[----:B---3--:R-:W-:-:S06]  /*63e0*/  WARPGROUP.ARRIVE ;  /* 0x00000000000079c5 */ /* 0x008fcc0000000000 */
[----:B------:R-:W-:Y:S01]  /*63f0*/  QGMMA.64x256x32.F32.E5M2.E5M2 R24, gdesc[UR16], R24, gsb0 ;  /* 0x03e00000101879f3 */ /* 0x000fe20008003818 */
[----:B------:R0:W-:Y:S04]  /*6400*/  STL [R1+0x238], RZ ;  /* 0x000238ff01007387 */ /* 0x0001e80000100800 */
[----:B------:R0:W-:Y:S04]  /*6410*/  STL [R1+0x234], RZ ;  /* 0x000234ff01007387 */ /* 0x0001e80000100800 */
[----:B------:R0:W-:Y:S04]  /*6420*/  STL [R1+0x230], RZ ;  /* 0x000230ff01007387 */ /* 0x0001e80000100800 */
[----:B------:R0:W-:Y:S04]  /*6430*/  STL [R1+0x22c], RZ ;  /* 0x00022cff01007387 */ /* 0x0001e80000100800 */
[----:B------:R0:W-:Y:S04]  /*6440*/  STL [R1+0x228], RZ ;  /* 0x000228ff01007387 */ /* 0x0001e80000100800 */
[----:B------:R0:W-:Y:S01]  /*6450*/  STL [R1+0x224], RZ ;  /* 0x000224ff01007387 */ /* 0x0001e20000100800 */
[----:B------:R-:W-:-:S03]  /*6460*/  UISETP.NE.AND UP0, UPT, UR7, 0x4, UPT ;  /* 0x000000040700788c */ /* 0x000fc6000bf05270 */
[----:B------:R0:W-:Y:S04]  /*6470*/  STL [R1+0x220], RZ ;  /* 0x000220ff01007387 */ /* 0x0001e80000100800 */
[----:B------:R0:W-:Y:S04]  /*6480*/  STL [R1+0x21c], RZ ;  /* 0x00021cff01007387 */ /* 0x0001e80000100800 */
[----:B------:R0:W-:Y:S04]  /*6490*/  STL [R1+0x218], RZ ;  /* 0x000218ff01007387 */ /* 0x0001e80000100800 */
[----:B------:R0:W-:Y:S01]  /*64a0*/  STL [R1+0x214], RZ ;  /* 0x000214ff01007387 */ /* 0x0001e20000100800 */
[----:B------:R-:W-:-:S03]  /*64b0*/  USEL UR7, URZ, 0x1, UP0 ;  /* 0x000000013f077887 */ /* 0x000fc60008000000 */
[----:B------:R0:W-:Y:S04]  /*64c0*/  STL [R1+0x210], RZ ;  /* 0x000210ff01007387 */ /* 0x0001e80000100800 */
[----:B------:R0:W-:Y:S04]  /*64d0*/  STL [R1+0x20c], RZ ;  /* 0x00020cff01007387 */ /* 0x0001e80000100800 */
[----:B------:R0:W-:Y:S04]  /*64e0*/  STL [R1+0x208], RZ ;  /* 0x000208ff01007387 */ /* 0x0001e80000100800 */
[----:B------:R0:W-:Y:S04]  /*64f0*/  STL [R1+0x204], RZ ;  /* 0x000204ff01007387 */ /* 0x0001e80000100800 */
[----:B------:R0:W-:Y:S01]  /*6500*/  STL [R1+0x200], RZ ;  /* 0x000200ff01007387 */ /* 0x0001e20000100800 */
[----:B------:R-:W-:Y:S01]  /*6510*/  ISETP.NE.AND P0, PT, RZ, UR7, PT ;  /* 0x00000007ff007c0c */ /* 0x000fe2000bf05270 */
[----:B------:R-:W-:Y:S01]  /*6520*/  UMOV UR6, 0x4 ;  /* 0x0000000400067882 */ /* 0x000fe20000000000 */
[----:B------:R-:W-:Y:S01]  /*6530*/  IMAD.MOV.U32 R0, RZ, RZ, R235 ;  /* 0x000000ffff007224 */ /* 0x000fe200078e00eb */
[----:B------:R-:W-:-:S02]  /*6540*/  CS2R R236, SRZ ;  /* 0x0000000000ec7805 */ /* 0x000fc4000001ff00 */
[----:B-1----:R-:W-:Y:S02]  /*6550*/  CS2R R234, SRZ ;  /* 0x0000000000ea7805 */ /* 0x002fe4000001ff00 */
[----:B------:R-:W-:Y:S02]  /*6560*/  CS2R R232, SRZ ;  /* 0x0000000000e87805 */ /* 0x000fe4000001ff00 */
[----:B------:R-:W-:Y:S02]  /*6570*/  CS2R R230, SRZ ;  /* 0x0000000000e67805 */ /* 0x000fe4000001ff00 */
[----:B------:R-:W-:Y:S02]  /*6580*/  CS2R R228, SRZ ;  /* 0x0000000000e47805 */ /* 0x000fe4000001ff00 */
[----:B------:R-:W-:Y:S02]  /*6590*/  CS2R R226, SRZ ;  /* 0x0000000000e27805 */ /* 0x000fe4000001ff00 */
[----:B------:R-:W-:-:S02]  /*65a0*/  CS2R R224, SRZ ;  /* 0x0000000000e07805 */ /* 0x000fc4000001ff00 */
[----:B------:R-:W-:Y:S02]  /*65b0*/  CS2R R222, SRZ ;  /* 0x0000000000de7805 */ /* 0x000fe4000001ff00 */
        /* <DEDUP_REMOVED lines=45> */
[----:B------:R-:W-:Y:S01]  /*6890*/  CS2R R2, SRZ ;  /* 0x0000000000027805 */ /* 0x000fe2000001ff00 */
[----:B------:R-:W-:Y:S02]  /*68a0*/  WARPGROUP.DEPBAR.LE gsb0, 0x0 ;  /* 0x00008000000079c5 */ /* 0x000fe40000010000 */
[----:B0-----:R-:W-:Y:S05]  /*68b0*/  @!P0 BRA `(.L_x_18) ;  /* 0x0000002000f88947 */ /* 0x001fea0003800000 */
[----:B------:R-:W3:Y:S04]  /*68c0*/  LDL R2, [R1] ;  /* 0x0000000001027983 */ /* 0x000ee80000100800 */
[----:B------:R-:W4:Y:S04]  /*68d0*/  LDL R3, [R1+0x4] ;  /* 0x0000040001037983 */ /* 0x000f280000100800 */
[----:B------:R-:W5:Y:S04]  /*68e0*/  LDL R4, [R1+0x8] ;  /* 0x0000080001047983 */ /* 0x000f680000100800 */
[----:B------:R-:W2:Y:S04]  /*68f0*/  LDL R5, [R1+0xc] ;  /* 0x00000c0001057983 */ /* 0x000ea80000100800 */
        /* <DEDUP_REMOVED lines=102> */
[----:B------:R0:W-:Y:S04]  /*6f60*/  STL [R1+0x4b8], R131 ;  /* 0x0004b88301007387 */ /* 0x0001e80000100800 */
[----:B0-----:R-:W2:Y:S04]  /*6f70*/  LDL R131, [R1+0x1a8] ;  /* 0x0001a80001837983 */ /* 0x001ea80000100800 */
        /* <DEDUP_REMOVED lines=39> */
[----:B0-----:R-:W2:Y:S01]  /*71f0*/  LDL R151, [R1+0x1f8] ;  /* 0x0001f80001977983 */ /* 0x001ea20000100800 */
[----:B------:R-:W-:-:S01]  /*7200*/  FADD R0, RZ, R0 ;  /* 0x00000000ff007221 */ /* 0x000fc20000000000 */
[----:B---3--:R-:W-:Y:S01]  /*7210*/  FADD R2, RZ, R2 ;  /* 0x00000002ff027221 */ /* 0x008fe20000000000 */
[----:B----4-:R-:W-:-:S01]  /*7220*/  FADD R3, RZ, R3 ;  /* 0x00000003ff037221 */ /* 0x010fc20000000000 */
[----:B-----5:R-:W-:Y:S01]  /*7230*/  FADD R4, RZ, R4 ;  /* 0x00000004ff047221 */ /* 0x020fe20000000000 */
[----:B--2---:R-:W-:-:S01]  /*7240*/  FADD R5, RZ, R5 ;  /* 0x00000005ff057221 */ /* 0x004fc20000000000 */
[----:B------:R-:W-:Y:S01]  /*7250*/  FADD R6, RZ, R6 ;  /* 0x00000006ff067221 */ /* 0x000fe20000000000 */
[----:B------:R-:W-:-:S01]  /*7260*/  FADD R7, RZ, R7 ;  /* 0x00000007ff077221 */ /* 0x000fc20000000000 */
        /* <DEDUP_REMOVED lines=14> */
[----:B------:R-:W2:Y:S01]  /*7350*/  LDL.LU R131, [R1+0x4b8] ;  /* 0x0004b80001837983 */ /* 0x000ea20000300800 */
        /* <DEDUP_REMOVED lines=13> */
[----:B------:R-:W3:Y:S01]  /*7430*/  LDL.LU R132, [R1+0x4b4] ;  /* 0x0004b40001847983 */ /* 0x000ee20000300800 */
        /* <DEDUP_REMOVED lines=16> */
[----:B------:R0:W-:Y:S01]  /*7540*/  STL [R1+0x200], R133 ;  /* 0x0002008501007387 */ /* 0x0001e20000100800 */
        /* <DEDUP_REMOVED lines=9> */
[----:B0-----:R-:W4:Y:S01]  /*75e0*/  LDL.LU R133, [R1+0x4b0] ;  /* 0x0004b00001857983 */ /* 0x001f220000300800 */
[----:B------:R-:W-:-:S01]  /*75f0*/  FADD R184, RZ, R184 ;  /* 0x000000b8ffb87221 */ /* 0x000fc20000000000 */
[----:B------:R-:W-:Y:S01]  /*7600*/  FADD R185, RZ, R185 ;  /* 0x000000b9ffb97221 */ /* 0x000fe20000000000 */
[----:B------:R-:W-:-:S01]  /*7610*/  FADD R186, RZ, R186 ;  /* 0x000000baffba7221 */ /* 0x000fc20000000000 */
        /* <DEDUP_REMOVED lines=10> */
[----:B0-----:R-:W5:Y:S01]  /*76c0*/  LDL.LU R134, [R1+0x4ac] ;  /* 0x0004ac0001867983 */ /* 0x001f620000300800 */
        /* <DEDUP_REMOVED lines=52> */
[----:B0-----:R-:W5:Y:S04]  /*7a10*/  LDL.LU R138, [R1+0x49c] ;  /* 0x00049c00018a7983 */ /* 0x001f680000300800 */
[----:B------:R0:W-:Y:S01]  /*7a20*/  STL [R1+0x218], R139 ;  /* 0x0002188b01007387 */ /* 0x0001e20000100800 */
[----:B------:R-:W-:-:S03]  /*7a30*/  FADD R140, RZ, R140 ;  /* 0x0000008cff8c7221 */ /* 0x000fc60000000000 */
        /* <DEDUP_REMOVED lines=34> */
[----:B------:R0:W-:Y:S04]  /*7c60*/  STL [R1+0x248], R151 ;  /* 0x0002489701007387 */ /* 0x0001e80000100800 */
[----:B0-----:R-:W5:Y:S04]  /*7c70*/  LDL.LU R151, [R1+0x468] ;  /* 0x0004680001977983 */ /* 0x001f680000300800 */
[----:B------:R0:W-:Y:S02]  /*7c80*/  STL [R1+0x24c], R0 ;  /* 0x00024c0001007387 */ /* 0x0001e40000100800 */
[----:B0-----:R-:W-:-:S05]  /*7c90*/  FADD R0, RZ, R24 ;  /* 0x00000018ff007221 */ /* 0x001fca0000000000 */
        /* <DEDUP_REMOVED lines=213> */
[----:B--2---:R-:W-:-:S05]  /*89f0*/  FADD R0, RZ, R131 ;  /* 0x00000083ff007221 */ /* 0x004fca0000000000 */
[----:B------:R3:W-:Y:S02]  /*8a00*/  STL [R1+0x3fc], R0 ;  /* 0x0003fc0001007387 */ /* 0x0007e40000100800 */
[----:B---3--:R-:W-:-:S05]  /*8a10*/  FADD R0, RZ, R132 ;  /* 0x00000084ff007221 */ /* 0x008fca0000000000 */
[----:B------:R4:W-:Y:S02]  /*8a20*/  STL [R1+0x400], R0 ;  /* 0x0004000001007387 */ /* 0x0009e40000100800 */
[----:B----4-:R-:W-:-:S05]  /*8a30*/  FADD R0, RZ, R133 ;  /* 0x00000085ff007221 */ /* 0x010fca0000000000 */
[----:B------:R5:W-:Y:S02]  /*8a40*/  STL [R1+0x404], R0 ;  /* 0x0004040001007387 */ /* 0x000be40000100800 */
[----:B-----5:R-:W-:-:S05]  /*8a50*/  FADD R0, RZ, R134 ;  /* 0x00000086ff007221 */ /* 0x020fca0000000000 */
        /* <DEDUP_REMOVED lines=34> */
[----:B------:R0:W-:Y:S01]  /*8c80*/  STL [R1+0x44c], R0 ;  /* 0x00044c0001007387 */ /* 0x0001e20000100800 */
[----:B------:R-:W-:-:S05]  /*8c90*/  UMOV UR6, URZ ;  /* 0x0000003f00067c82 */ /* 0x000fca0008000000 */
.L_x_18:
[----:B------:R-:W-:Y:S01]  /*8ca0*/  UIADD3 UR23, UR5, 0x1, URZ ;  /* 0x0000000105177890 */ /* 0x000fe2000fffe03f */
[----:B------:R-:W-:-:S03]  /*8cb0*/  UMOV UR8, 0x1 ;  /* 0x0000000100087882 */ /* 0x000fc60000000000 */
[----:B------:R-:W-:-:S04]  /*8cc0*/  UISETP.NE.AND UP0, UPT, UR23, 0x5, UPT ;  /* 0x000000051700788c */ /* 0x000fc8000bf05270 */
[----:B------:R-:W-:Y:S02]  /*8cd0*/  USEL UR24, URZ, 0x1, UP0 ;  /* 0x000000013f187887 */ /* 0x000fe40008000000 */
[----:B------:R-:W-:Y:S02]  /*8ce0*/  USEL UR23, UR23, URZ, UP0 ;  /* 0x0000003f17177287 */ /* 0x000fe40008000000 */
[----:B------:R-:W-:-:S12]  /*8cf0*/  ULOP3.LUT UR24, UR4, UR24, URZ, 0x3c, !UPT ;  /* 0x0000001804187292 */ /* 0x000fd8000f8e3c3f */
.L_x_13:
[----:B------:R-:W-:-:S04]  /*8d00*/  UISETP.LT.AND UP0, UPT, UR10, 0x1, UPT ;  /* 0x000000010a00788c */ /* 0x000fc8000bf01270 */
[----:B------:R-:W-:-:S04]  /*8d10*/  USEL UR16, UR10, 0x1, UP0 ;  /* 0x000000010a107887 */ /* 0x000fc80008000000 */
[----:B------:R-:W-:-:S04]  /*8d20*/  UIADD3 UR26, UR10, -UR16, URZ ;  /* 0x800000100a1a7290 */ /* 0x000fc8000fffe03f */
[----:B------:R-:W-:-:S06]  /*8d30*/  UISETP.GE.AND UP0, UPT, UR26, 0x1, UPT ;  /* 0x000000011a00788c */ /* 0x000fcc000bf06270 */
[----:B------:R-:W-:-:S13]  /*8d40*/  PLOP3.LUT P0, PT, PT, PT, UP0, 0x80, 0x0 ;  /* 0x000000000000781c */ /* 0x000fda0003f0f008 */
[----:B------:R-:W-:Y:S05]  /*8d50*/  @!P0 BRA `(.L_x_19) ;  /* 0x0000008800848947 */ /* 0x000fea0003800000 */
[----:B------:R-:W-:Y:S01]  /*8d60*/  UMOV UR25, UR5 ;  /* 0x0000000500197c82 */ /* 0x000fe20008000000 */
[----:B------:R-:W-:-:S05]  /*8d70*/  ULDC UR27, c[0x0][0x50c] ;  /* 0x00014300001b7ab9 */ /* 0x000fca0000000800 */
.L_x_27:
[----:B------:R-:W-:-:S06]  /*8d80*/  UISETP.NE.AND UP0, UPT, UR22, 0x3, UPT ;  /* 0x000000031600788c */ /* 0x000fcc000bf05270 */
[----:B------:R-:W-:-:S13]  /*8d90*/  PLOP3.LUT P1, PT, PT, PT, UP0, 0x80, 0x0 ;  /* 0x000000000000781c */ /* 0x000fda0003f2f008 */
[----:B-----5:R-:W-:Y:S05]  /*8da0*/  @!P1 BRA `(.L_x_20) ;  /* 0x0000000000049947 */ /* 0x020fea0003800000 */
[----:B------:R-:W-:Y:S01]  /*8db0*/  BPT.TRAP 0x1 ;  /* 0x000000040000795c */ /* 0x000fe20000300000 */
.L_x_20:
[----:B------:R-:W1:Y:S01]  /*8dc0*/  S2UR UR16, SR_CgaCtaId ;  /* 0x00000000001079c3 */ /* 0x000e620000008800 */
[----:B------:R-:W-:Y:S01]  /*8dd0*/  UMOV UR12, 0x400 ;  /* 0x00000400000c7882 */ /* 0x000fe20000000000 */
[----:B0-----:R-:W-:-:S05]  /*8de0*/  IMAD.U32 R0, RZ, RZ, UR24 ;  /* 0x00000018ff007e24 */ /* 0x001fca000f8e00ff */
[----:B------:R-:W-:Y:S01]  /*8df0*/  SHF.L.U32 R0, R0, 0x1f, RZ ;  /* 0x0000001f00007819 */ /* 0x000fe200000006ff */
[----:B-1----:R-:W-:-:S04]  /*8e00*/  ULEA UR12, UR16, UR12, 0x18 ;  /* 0x0000000c100c7291 */ /* 0x002fc8000f8ec03f */
[----:B------:R-:W-:-:S09]  /*8e10*/  ULEA UR16, UR23, UR12, 0x3 ;  /* 0x0000000c17107291 */ /* 0x000fd2000f8e183f */
[----:B------:R0:W1:Y:S01]  /*8e20*/  SYNCS.PHASECHK.TRANS64.TRYWAIT P0, [UR16], R0 ;  /* 0x00000000ff0075a7 */ /* 0x0000620008000150 */
[----:B------:R-:W-:Y:S05]  /*8e30*/  @!P1 BRA `(.L_x_21) ;  /* 0x0000000000049947 */ /* 0x000fea0003800000 */
[----:B------:R-:W-:Y:S01]  /*8e40*/  BPT.TRAP 0x1 ;  /* 0x000000040000795c */ /* 0x000fe20000300000 */
.L_x_21:
[----:B-1----:R-:W-:Y:S05]  /*8e50*/  @P0 BRA `(.L_x_22) ;  /* 0x0000000000080947 */ /* 0x002fea0003800000 */
[----:B------:R-:W1:Y:S02]  /*8e60*/  SYNCS.PHASECHK.TRANS64.TRYWAIT P0, [UR16], R0 ;  /* 0x00000000ff0075a7 */ /* 0x000e640008000150 */
[----:B-1----:R-:W-:Y:S05]  /*8e70*/  @!P0 BRA `(.L_x_23) ;  /* 0x0000020800e08947 */ /* 0x002fea0003800000 */
.L_x_22:
        /* <DEDUP_REMOVED lines=64> */
[----:B-1----:R-:W3:Y:S04]  /*9280*/  LDL.LU.64 R108, [R1] ;  /* 0x00000000016c7983 */ /* 0x002ee80000300a00 */
        /* <DEDUP_REMOVED lines=64> */
[----:B------:R-:W-:Y:S01]  /*9690*/  UISETP.NE.AND UP0, UPT, UR7, URZ, UPT ;  /* 0x0000003f0700728c */ /* 0x000fe2000bf05270 */
[----:B------:R-:W-:Y:S01]  /*96a0*/  STL [R1+0x8bc], R23 ;  /* 0x0008bc1701007387 */ /* 0x000fe20000100800 */
[----:B------:R-:W-:Y:S02]  /*96b0*/  USHF.R.U32.HI UR16, URZ, 0x4, UR16 ;  /* 0x000000043f107899 */ /* 0x000fe40008011610 */
[----:B------:R-:W-:Y:S01]  /*96c0*/  USEL UR8, UR8, URZ, !UP0 ;  /* 0x0000003f08087287 */ /* 0x000fe2000c000000 */
[----:B------:R-:W-:Y:S01]  /*96d0*/  STL [R1+0x8b8], R22 ;  /* 0x0008b81601007387 */ /* 0x000fe20000100800 */
[----:B------:R-:W-:Y:S02]  /*96e0*/  ULOP3.LUT UR16, UR16, 0x3fff, URZ, 0xc0, !UPT ;  /* 0x00003fff10107892 */ /* 0x000fe4000f8ec03f */
[----:B------:R-:W-:Y:S01]  /*96f0*/  UISETP.NE.U32.AND UP0, UPT, UR8, URZ, UPT ;  /* 0x0000003f0800728c */ /* 0x000fe2000bf05070 */
[----:B------:R-:W-:Y:S01]  /*9700*/  STL [R1+0x8b4], R21 ;  /* 0x0008b41501007387 */ /* 0x000fe20000100800 */
[----:B------:R-:W-:-:S02]  /*9710*/  ULOP3.LUT UR7, UR11, 0x10000, URZ, 0xfc, !UPT ;  /* 0x000100000b077892 */ /* 0x000fc4000f8efc3f */
[----:B------:R-:W-:Y:S01]  /*9720*/  ULOP3.LUT UR8, UR16, 0x10000, URZ, 0xfc, !UPT ;  /* 0x0001000010087892 */ /* 0x000fe2000f8efc3f */
[----:B------:R-:W-:Y:S01]  /*9730*/  STL [R1+0x8b0], R20 ;  /* 0x0008b01401007387 */ /* 0x000fe20000100800 */
[----:B------:R-:W-:Y:S02]  /*9740*/  ULEA UR7, UR23, UR7, 0xb ;  /* 0x0000000717077291 */ /* 0x000fe4000f8e583f */
[----:B------:R-:W-:Y:S01]  /*9750*/  ULEA UR8, UR23, UR8, 0xb ;  /* 0x0000000817087291 */ /* 0x000fe2000f8e583f */
[----:B------:R-:W-:Y:S01]  /*9760*/  STL [R1+0x8ac], R19 ;  /* 0x0008ac1301007387 */ /* 0x000fe20000100800 */
[----:B------:R-:W-:Y:S01]  /*9770*/  UMOV UR17, 0x40000040 ;  /* 0x4000004000117882 */ /* 0x000fe20000000000 */
[----:B------:R-:W-:Y:S02]  /*9780*/  UMOV UR19, 0x40000040 ;  /* 0x4000004000137882 */ /* 0x000fe40000000000 */
[----:B------:R-:W-:Y:S01]  /*9790*/  UMOV UR16, UR7 ;  /* 0x0000000700107c82 */ /* 0x000fe20008000000 */
[----:B------:R-:W-:Y:S01]  /*97a0*/  STL [R1+0x8a8], R18 ;  /* 0x0008a81201007387 */ /* 0x000fe20000100800 */
[----:B------:R-:W-:-:S03]  /*97b0*/  UMOV UR18, UR8 ;  /* 0x0000000800127c82 */ /* 0x000fc60008000000 */
[----:B------:R-:W-:Y:S04]  /*97c0*/  STL [R1+0x8a4], R17 ;  /* 0x0008a41101007387 */ /* 0x000fe80000100800 */
        /* <DEDUP_REMOVED lines=14> */
[----:B-----5:R-:W-:Y:S01]  /*98b0*/  STL [R1+0x868], R2 ;  /* 0x0008680201007387 */ /* 0x020fe20000100800 */
[----:B---3--:R-:W-:-:S06]  /*98c0*/  WARPGROUP.ARRIVE ;  /* 0x00000000000079c5 */ /* 0x008fcc0000000000 */
[----:B------:R-:W-:Y:S03]  /*98d0*/  QGMMA.64x256x32.F32.E5M2.E5M2 R108, gdesc[UR16], R108, UP0, gsb0 ;  /* 0x03e00000106c79f3 */ /* 0x000fe6000b80386c */
        /* <DEDUP_REMOVED lines=65> */
[----:B-1----:R-:W3:Y:S04]  /*9cf0*/  LDL.LU.64 R234, [R1+0xcb8] ;  /* 0x000cb80001ea7983 */ /* 0x002ee80000300a00 */
[----:B------:R-:W4:Y:S04]  /*9d00*/  LDL.LU.64 R232, [R1+0xcb0] ;  /* 0x000cb00001e87983 */ /* 0x000f280000300a00 */
[----:B------:R-:W2:Y:S04]  /*9d10*/  LDL.LU.64 R230, [R1+0xca8] ;  /* 0x000ca80001e67983 */ /* 0x000ea80000300a00 */
        /* <DEDUP_REMOVED lines=60> */
[----:B------:R-:W2:Y:S01]  /*a0e0*/  LDL.LU.64 R108, [R1+0xac0] ;  /* 0x000ac000016c7983 */ /* 0x000ea20000300a00 */
[----:B------:R-:W-:Y:S01]  /*a0f0*/  UIADD3 UR16, UR7, 0x400, URZ ;  /* 0x0000040007107890 */ /* 0x000fe2000fffe03f */
[----:B------:R-:W-:-:S02]  /*a100*/  UMOV UR17, 0x40000040 ;  /* 0x4000004000117882 */ /* 0x000fc40000000000 */
[----:B---3--:R-:W-:Y:S04]  /*a110*/  STL.64 [R1+0xab8], R234 ;  /* 0x000ab8ea01007387 */ /* 0x008fe80000100a00 */
[----:B----4-:R-:W-:Y:S04]  /*a120*/  STL.64 [R1+0xab0], R232 ;  /* 0x000ab0e801007387 */ /* 0x010fe80000100a00 */
[----:B--2---:R-:W-:Y:S04]  /*a130*/  STL.64 [R1+0xaa8], R230 ;  /* 0x000aa8e601007387 */ /* 0x004fe80000100a00 */
        /* <DEDUP_REMOVED lines=38> */
[----:B------:R-:W-:Y:S01]  /*a3a0*/  STL.64 [R1+0x970], R152 ;  /* 0x0009709801007387 */ /* 0x000fe20000100a00 */
[----:B------:R-:W-:-:S06]  /*a3b0*/  WARPGROUP.ARRIVE ;  /* 0x00000000000079c5 */ /* 0x000fcc0000000000 */
[----:B------:R-:W-:Y:S03]  /*a3c0*/  QGMMA.64x256x32.F32.E5M2.E5M2 R24, gdesc[UR16], R24, UP0, gsb0 ;  /* 0x03e00000101879f3 */ /* 0x000fe6000b803818 */
        /* <DEDUP_REMOVED lines=23> */
[----:B-1----:R-:W2:Y:S04]  /*a540*/  LDL.LU.64 R108, [R1] ;  /* 0x00000000016c7983 */ /* 0x002ea80000300a00 */
        /* <DEDUP_REMOVED lines=63> */
[----:B------:R-:W-:-:S02]  /*a940*/  UIADD3 UR16, UR7, 0x2, URZ ;  /* 0x0000000207107890 */ /* 0x000fc4000fffe03f */
[----:B------:R-:W-:Y:S01]  /*a950*/  UIADD3 UR18, UR8, 0x2, URZ ;  /* 0x0000000208127890 */ /* 0x000fe2000fffe03f */
[----:B------:R-:W-:Y:S01]  /*a960*/  UMOV UR17, 0x40000040 ;  /* 0x4000004000117882 */ /* 0x000fe20000000000 */
[----:B------:R-:W-:Y:S01]  /*a970*/  UMOV UR19, 0x40000040 ;  /* 0x4000004000137882 */ /* 0x000fe20000000000 */
[----:B--2---:R-:W-:-:S06]  /*a980*/  WARPGROUP.ARRIVE ;  /* 0x00000000000079c5 */ /* 0x004fcc0000000000 */
[----:B------:R-:W-:Y:S03]  /*a990*/  QGMMA.64x256x32.F32.E5M2.E5M2 R108, gdesc[UR16], R108, gsb0 ;  /* 0x03e00000106c79f3 */ /* 0x000fe6000800386c */
[----:B------:R-:W-:Y:S02]  /*a9a0*/  WARPGROUP.DEPBAR.LE gsb0, 0x0 ;  /* 0x00008000000079c5 */ /* 0x000fe40000010000 */
[----:B------:R-:W-:Y:S01]  /*a9b0*/  STL.64 [R1], R108 ;  /* 0x0000006c01007387 */ /* 0x000fe20000100a00 */
[----:B------:R-:W-:Y:S02]  /*a9c0*/  IMAD.MOV.U32 R2, RZ, RZ, R234 ;  /* 0x000000ffff027224 */ /* 0x000fe400078e00ea */
[----:B0-----:R-:W-:Y:S01]  /*a9d0*/  IMAD.MOV.U32 R0, RZ, RZ, R235 ;  /* 0x000000ffff007224 */ /* 0x001fe200078e00eb */
        /* <DEDUP_REMOVED lines=31> */
[----:B------:R-:W-:-:S03]  /*abd0*/  IMAD.MOV.U32 R23, RZ, RZ, R213 ;  /* 0x000000ffff177224 */ /* 0x000fc600078e00d5 */
        /* <DEDUP_REMOVED lines=40> */
[----:B------:R0:W-:Y:S04]  /*ae60*/  STL [R1+0x1a0], R212 ;  /* 0x0001a0d401007387 */ /* 0x0001e80000100800 */
[----:B------:R-:W2:Y:S04]  /*ae70*/  LDL.LU.64 R234, [R1+0xab8] ;  /* 0x000ab80001ea7983 */ /* 0x000ea80000300a00 */
[----:B------:R-:W3:Y:S04]  /*ae80*/  LDL.LU.64 R232, [R1+0xab0] ;  /* 0x000ab00001e87983 */ /* 0x000ee80000300a00 */
[----:B------:R-:W4:Y:S04]  /*ae90*/  LDL.LU.64 R230, [R1+0xaa8] ;  /* 0x000aa80001e67983 */ /* 0x000f280000300a00 */
        /* <DEDUP_REMOVED lines=8> */
[----:B0-----:R-:W4:Y:S04]  /*af20*/  LDL.LU.64 R212, [R1+0xa60] ;  /* 0x000a600001d47983 */ /* 0x001f280000300a00 */
        /* <DEDUP_REMOVED lines=51> */
[----:B------:R-:W4:Y:S01]  /*b260*/  LDL.LU.64 R108, [R1+0x8c0] ;  /* 0x0008c000016c7983 */ /* 0x000f220000300a00 */
[----:B------:R-:W-:Y:S01]  /*b270*/  UIADD3 UR16, UR7, 0x402, URZ ;  /* 0x0000040207107890 */ /* 0x000fe2000fffe03f */
[----:B------:R-:W-:-:S02]  /*b280*/  UMOV UR17, 0x40000040 ;  /* 0x4000004000117882 */ /* 0x000fc40000000000 */
[----:B--2---:R-:W-:Y:S04]  /*b290*/  STL.64 [R1+0x860], R234 ;  /* 0x000860ea01007387 */ /* 0x004fe80000100a00 */
[----:B---3--:R-:W-:Y:S04]  /*b2a0*/  STL.64 [R1+0x858], R232 ;  /* 0x000858e801007387 */ /* 0x008fe80000100a00 */
[----:B----4-:R-:W-:Y:S04]  /*b2b0*/  STL.64 [R1+0x850], R230 ;  /* 0x000850e601007387 */ /* 0x010fe80000100a00 */
        /* <DEDUP_REMOVED lines=64> */
[----:B0-----:R-:W2:Y:S04]  /*b6c0*/  LDL.LU R108, [R1] ;  /* 0x00000000016c7983 */ /* 0x001ea80000300800 */
[----:B------:R-:W2:Y:S04]  /*b6d0*/  LDL.LU R109, [R1+0x4] ;  /* 0x00000400016d7983 */ /* 0x000ea80000300800 */
        /* <DEDUP_REMOVED lines=102> */
[----:B------:R-:W2:Y:S01]  /*bd40*/  LDL.LU R212, [R1+0x1a0] ;  /* 0x0001a00001d47983 */ /* 0x000ea20000300800 */
        /* <DEDUP_REMOVED lines=22> */
[----:B------:R-:W-:Y:S01]  /*beb0*/  IMAD.MOV.U32 R235, RZ, RZ, R0 ;  /* 0x000000ffffeb7224 */ /* 0x000fe200078e0000 */
[----:B------:R-:W-:Y:S01]  /*bec0*/  UIADD3 UR16, UR7, 0x4, URZ ;  /* 0x0000000407107890 */ /* 0x000fe2000fffe03f */
[----:B------:R0:W5:Y:S01]  /*bed0*/  LDL.LU R23, [R1+0x8bc] ;  /* 0x0008bc0001177983 */ /* 0x0001620000300800 */
[----:B------:R-:W-:Y:S01]  /*bee0*/  UIADD3 UR18, UR8, 0x4, URZ ;  /* 0x0000000408127890 */ /* 0x000fe2000fffe03f */
[----:B------:R-:W-:Y:S01]  /*bef0*/  UMOV UR17, 0x40000040 ;  /* 0x4000004000117882 */ /* 0x000fe20000000000 */
[----:B------:R-:W-:Y:S01]  /*bf00*/  UMOV UR19, 0x40000040 ;  /* 0x4000004000137882 */ /* 0x000fe20000000000 */
[----:B------:R0:W5:Y:S04]  /*bf10*/  LDL.LU R22, [R1+0x8b8] ;  /* 0x0008b80001167983 */ /* 0x0001680000300800 */
        /* <DEDUP_REMOVED lines=19> */
[----:B------:R0:W5:Y:S01]  /*c050*/  LDL.LU R2, [R1+0x868] ;  /* 0x0008680001027983 */ /* 0x0001620000300800 */
[----:B--2---:R-:W-:-:S06]  /*c060*/  WARPGROUP.ARRIVE ;  /* 0x00000000000079c5 */ /* 0x004fcc0000000000 */
        /* <DEDUP_REMOVED lines=66> */
[----:B-1----:R-:W2:Y:S04]  /*c490*/  LDL.LU.64 R234, [R1+0x860] ;  /* 0x0008600001ea7983 */ /* 0x002ea80000300a00 */
        /* <DEDUP_REMOVED lines=268> */
[----:B-1----:R0:W5:Y:S04]  /*d560*/  LDL.LU.64 R234, [R1+0x660] ;  /* 0x0006600001ea7983 */ /* 0x0021680000300a00 */
[----:B------:R0:W5:Y:S04]  /*d570*/  LDL.LU.64 R232, [R1+0x658] ;  /* 0x0006580001e87983 */ /* 0x0001680000300a00 */
        /* <DEDUP_REMOVED lines=63> */
[----:B------:R-:W-:Y:S01]  /*d970*/  UMOV UR17, 0x40000040 ;  /* 0x4000004000117882 */ /* 0x000fe20000000000 */
[----:B------:R-:W-:-:S04]  /*d980*/  UIADD3 UR6, UR6, 0x4, URZ ;  /* 0x0000000406067890 */ /* 0x000fc8000fffe03f */
[----:B------:R-:W-:-:S04]  /*d990*/  UISETP.NE.AND UP0, UPT, UR6, UR27, UPT ;  /* 0x0000001b0600728c */ /* 0x000fc8000bf05270 */
[----:B------:R-:W-:-:S06]  /*d9a0*/  USEL UR7, URZ, 0x1, UP0 ;  /* 0x000000013f077887 */ /* 0x000fcc0008000000 */
[----:B------:R-:W-:Y:S01]  /*d9b0*/  ISETP.NE.AND P0, PT, RZ, UR7, PT ;  /* 0x00000007ff007c0c */ /* 0x000fe2000bf05270 */
[----:B--2---:R-:W-:-:S06]  /*d9c0*/  WARPGROUP.ARRIVE ;  /* 0x00000000000079c5 */ /* 0x004fcc0000000000 */
[----:B------:R-:W-:Y:S03]  /*d9d0*/  QGMMA.64x256x32.F32.E5M2.E5M2 R24, gdesc[UR16], R24, gsb0 ;  /* 0x03e00000101879f3 */ /* 0x000fe60008003818 */
[----:B------:R-:W-:-:S03]  /*d9e0*/  WARPGROUP.DEPBAR.LE gsb0, 0x0 ;  /* 0x00008000000079c5 */ /* 0x000fc60000010000 */
[----:B0-----:R-:W-:Y:S05]  /*d9f0*/  @!P0 BRA `(.L_x_24) ;  /* 0x0000003800fc8947 */ /* 0x001fea0003800000 */
[----:B-----5:R0:W-:Y:S04]  /*da00*/  STL [R1+0x690], R225 ;  /* 0x000690e101007387 */ /* 0x0201e80000100800 */
[----:B------:R1:W-:Y:S01]  /*da10*/  STL [R1+0x68c], R226 ;  /* 0x00068ce201007387 */ /* 0x0003e20000100800 */
[----:B0-----:R-:W-:-:S03]  /*da20*/  IMAD.MOV.U32 R225, RZ, RZ, R0 ;  /* 0x000000ffffe17224 */ /* 0x001fc600078e0000 */
[----:B-1----:R-:W2:Y:S04]  /*da30*/  LDL R226, [R1+0x4] ;  /* 0x0000040001e27983 */ /* 0x002ea80000100800 */
[----:B------:R0:W-:Y:S04]  /*da40*/  STL [R1+0x688], R227 ;  /* 0x000688e301007387 */ /* 0x0001e80000100800 */
[----:B0-----:R-:W3:Y:S04]  /*da50*/  LDL R227, [R1+0x8] ;  /* 0x0000080001e37983 */ /* 0x001ee80000100800 */
[----:B------:R0:W-:Y:S04]  /*da60*/  STL [R1+0x684], R228 ;  /* 0x000684e401007387 */ /* 0x0001e80000100800 */
[----:B0-----:R-:W4:Y:S04]  /*da70*/  LDL R228, [R1+0xc] ;  /* 0x00000c0001e47983 */ /* 0x001f280000100800 */
        /* <DEDUP_REMOVED lines=211> */
[----:B0-----:R-:W4:Y:S04]  /*e7b0*/  LDL.LU R122, [R1+0x200] ;  /* 0x00020000017a7983 */ /* 0x001f280000300800 */
        /* <DEDUP_REMOVED lines=10> */
[----:B------:R-:W4:Y:S04]  /*e860*/  LDL.LU R0, [R1+0x22c] ;  /* 0x00022c0001007983 */ /* 0x000f280000300800 */
        /* <DEDUP_REMOVED lines=37> */
[----:B0-----:R-:W4:Y:S04]  /*eac0*/  LDL.LU R146, [R1+0x210] ;  /* 0x0002100001927983 */ /* 0x001f280000300800 */
[----:B------:R0:W-:Y:S01]  /*ead0*/  STL [R1+0x478], R147 ;  /* 0x0004789301007387 */ /* 0x0001e20000100800 */
[----:B------:R-:W-:-:S03]  /*eae0*/  FADD R2, R225, R2 ;  /* 0x00000002e1027221 */ /* 0x000fc60000000000 */
[----:B0-----:R-:W4:Y:S04]  /*eaf0*/  LDL R147, [R1+0x1f8] ;  /* 0x0001f80001937983 */ /* 0x001f280000100800 */
[----:B------:R0:W-:Y:S01]  /*eb00*/  STL [R1+0x474], R148 ;  /* 0x0004749401007387 */ /* 0x0001e20000100800 */
[----:B--2---:R-:W-:-:S01]  /*eb10*/  FADD R3, R226, R3 ;  /* 0x00000003e2037221 */ /* 0x004fc20000000000 */
[----:B---3--:R-:W-:Y:S02]  /*eb20*/  FADD R4, R227, R4 ;  /* 0x00000004e3047221 */ /* 0x008fe40000000000 */
[----:B0-----:R-:W2:Y:S04]  /*eb30*/  LDL R148, [R1+0x1c0] ;  /* 0x0001c00001947983 */ /* 0x001ea80000100800 */
[----:B------:R0:W-:Y:S01]  /*eb40*/  STL [R1+0x470], R149 ;  /* 0x0004709501007387 */ /* 0x0001e20000100800 */
[----:B----4-:R-:W-:-:S01]  /*eb50*/  FADD R5, R228, R5 ;  /* 0x00000005e4057221 */ /* 0x010fc20000000000 */
[----:B------:R-:W-:-:S02]  /*eb60*/  FADD R6, R229, R6 ;  /* 0x00000006e5067221 */ /* 0x000fc40000000000 */
[----:B0-----:R-:W3:Y:S04]  /*eb70*/  LDL R149, [R1+0x1f4] ;  /* 0x0001f40001957983 */ /* 0x001ee80000100800 */
[----:B------:R0:W-:Y:S01]  /*eb80*/  STL [R1+0x46c], R150 ;  /* 0x00046c9601007387 */ /* 0x0001e20000100800 */
[----:B------:R-:W-:-:S01]  /*eb90*/  FADD R7, R230, R7 ;  /* 0x00000007e6077221 */ /* 0x000fc20000000000 */
[----:B------:R-:W-:Y:S02]  /*eba0*/  FADD R8, R231, R8 ;  /* 0x00000008e7087221 */ /* 0x000fe40000000000 */
[----:B0-----:R-:W4:Y:S04]  /*ebb0*/  LDL.LU R150, [R1+0x20c] ;  /* 0x00020c0001967983 */ /* 0x001f280000300800 */
[----:B------:R0:W-:Y:S01]  /*ebc0*/  STL [R1+0x468], R151 ;  /* 0x0004689701007387 */ /* 0x0001e20000100800 */
[----:B------:R-:W-:-:S01]  /*ebd0*/  FADD R9, R232, R9 ;  /* 0x00000009e8097221 */ /* 0x000fc20000000000 */
[----:B------:R-:W-:-:S02]  /*ebe0*/  FADD R10, R233, R10 ;  /* 0x0000000ae90a7221 */ /* 0x000fc40000000000 */
[----:B0-----:R-:W3:Y:S04]  /*ebf0*/  LDL R151, [R1+0x1f0] ;  /* 0x0001f00001977983 */ /* 0x001ee80000100800 */
[----:B------:R-:W2:Y:S04]  /*ec00*/  LDL.LU R225, [R1+0x690] ;  /* 0x0006900001e17983 */ /* 0x000ea80000300800 */
[----:B------:R-:W4:Y:S04]  /*ec10*/  LDL.LU R226, [R1+0x68c] ;  /* 0x00068c0001e27983 */ /* 0x000f280000300800 */
[----:B------:R-:W3:Y:S04]  /*ec20*/  LDL.LU R227, [R1+0x688] ;  /* 0x0006880001e37983 */ /* 0x000ee80000300800 */
[----:B------:R-:W3:Y:S04]  /*ec30*/  LDL.LU R228, [R1+0x684] ;  /* 0x0006840001e47983 */ /* 0x000ee80000300800 */
[----:B------:R-:W3:Y:S01]  /*ec40*/  LDL.LU R229, [R1+0x680] ;  /* 0x0006800001e57983 */ /* 0x000ee20000300800 */
[----:B------:R-:W-:-:S03]  /*ec50*/  FADD R11, R234, R11 ;  /* 0x0000000bea0b7221 */ /* 0x000fc60000000000 */
[----:B------:R-:W3:Y:S01]  /*ec60*/  LDL.LU R230, [R1+0x67c] ;  /* 0x00067c0001e67983 */ /* 0x000ee20000300800 */
[----:B------:R-:W-:-:S03]  /*ec70*/  FADD R12, R235, R12 ;  /* 0x0000000ceb0c7221 */ /* 0x000fc60000000000 */
[----:B------:R-:W3:Y:S04]  /*ec80*/  LDL.LU R231, [R1+0x678] ;  /* 0x0006780001e77983 */ /* 0x000ee80000300800 */
[----:B------:R-:W3:Y:S04]  /*ec90*/  LDL.LU R232, [R1+0x674] ;  /* 0x0006740001e87983 */ /* 0x000ee80000300800 */
[----:B------:R-:W3:Y:S04]  /*eca0*/  LDL.LU R233, [R1+0x670] ;  /* 0x0006700001e97983 */ /* 0x000ee80000300800 */
[----:B------:R-:W3:Y:S04]  /*ecb0*/  LDL.LU R234, [R1+0x66c] ;  /* 0x00066c0001ea7983 */ /* 0x000ee80000300800 */
[----:B------:R-:W3:Y:S01]  /*ecc0*/  LDL.LU R235, [R1+0x668] ;  /* 0x0006680001eb7983 */ /* 0x000ee20000300800 */
[----:B------:R-:W-:-:S01]  /*ecd0*/  FADD R13, R24, R13 ;  /* 0x0000000d180d7221 */ /* 0x000fc20000000000 */
[----:B------:R-:W-:Y:S01]  /*ece0*/  FADD R14, R25, R14 ;  /* 0x0000000e190e7221 */ /* 0x000fe20000000000 */
[----:B------:R-:W-:-:S01]  /*ecf0*/  FADD R15, R26, R15 ;  /* 0x0000000f1a0f7221 */ /* 0x000fc20000000000 */
[----:B------:R-:W3:Y:S01]  /*ed00*/  LDL.LU R24, [R1+0x664] ;  /* 0x0006640001187983 */ /* 0x000ee20000300800 */
[----:B------:R-:W-:-:S01]  /*ed10*/  FADD R16, R27, R16 ;  /* 0x000000101b107221 */ /* 0x000fc20000000000 */
[----:B------:R-:W-:-:S02]  /*ed20*/  FADD R17, R28, R17 ;  /* 0x000000111c117221 */ /* 0x000fc40000000000 */
[----:B------:R-:W3:Y:S01]  /*ed30*/  LDL.LU R25, [R1+0x660] ;  /* 0x0006600001197983 */ /* 0x000ee20000300800 */
[----:B------:R-:W-:-:S03]  /*ed40*/  FADD R18, R29, R18 ;  /* 0x000000121d127221 */ /* 0x000fc60000000000 */
        /* <DEDUP_REMOVED lines=157> */
[----:B--2---:R-:W-:-:S03]  /*f720*/  FADD R225, R108, R225 ;  /* 0x000000e16ce17221 */ /* 0x004fc60000000000 */
[----:B------:R-:W2:Y:S01]  /*f730*/  LDL.LU R105, [R1+0x520] ;  /* 0x0005200001697983 */ /* 0x000ea20000300800 */
[----:B----4-:R-:W-:-:S03]  /*f740*/  FADD R226, R109, R226 ;  /* 0x000000e26de27221 */ /* 0x010fc60000000000 */
[----:B------:R-:W4:Y:S01]  /*f750*/  LDL.LU R106, [R1+0x51c] ;  /* 0x00051c00016a7983 */ /* 0x000f220000300800 */
[----:B---3--:R-:W-:-:S03]  /*f760*/  FADD R227, R110, R227 ;  /* 0x000000e36ee37221 */ /* 0x008fc60000000000 */
        /* <DEDUP_REMOVED lines=15> */
[----:B------:R-:W-:-:S01]  /*f860*/  FADD R235, R118, R235 ;  /* 0x000000eb76eb7221 */ /* 0x000fc20000000000 */
[----:B------:R-:W-:Y:S02]  /*f870*/  FADD R122, R121, R122 ;  /* 0x0000007a797a7221 */ /* 0x000fe40000000000 */
[----:B------:R-:W3:Y:S01]  /*f880*/  LDL.LU R115, [R1+0x4f8] ;  /* 0x0004f80001737983 */ /* 0x000ee20000300800 */
[----:B------:R-:W-:-:S03]  /*f890*/  FADD R236, R119, R236 ;  /* 0x000000ec77ec7221 */ /* 0x000fc60000000000 */
[----:B------:R-:W3:Y:S01]  /*f8a0*/  LDL.LU R116, [R1+0x4f4] ;  /* 0x0004f40001747983 */ /* 0x000ee20000300800 */
[----:B------:R-:W-:-:S03]  /*f8b0*/  FADD R237, R120, R237 ;  /* 0x000000ed78ed7221 */ /* 0x000fc60000000000 */
[----:B------:R-:W3:Y:S01]  /*f8c0*/  LDL.LU R117, [R1+0x4f0] ;  /* 0x0004f00001757983 */ /* 0x000ee20000300800 */
[----:B------:R-:W-:-:S03]  /*f8d0*/  FADD R124, R123, R124 ;  /* 0x0000007c7b7c7221 */ /* 0x000fc60000000000 */
[----:B------:R-:W3:Y:S04]  /*f8e0*/  LDL.LU R118, [R1+0x4ec] ;  /* 0x0004ec0001767983 */ /* 0x000ee80000300800 */
[----:B------:R-:W3:Y:S01]  /*f8f0*/  LDL.LU R119, [R1+0x4e8] ;  /* 0x0004e80001777983 */ /* 0x000ee20000300800 */
[----:B------:R-:W-:-:S03]  /*f900*/  FADD R126, R125, R126 ;  /* 0x0000007e7d7e7221 */ /* 0x000fc60000000000 */
[----:B------:R-:W3:Y:S04]  /*f910*/  LDL.LU R120, [R1+0x4e4] ;  /* 0x0004e40001787983 */ /* 0x000ee80000300800 */
[----:B------:R-:W3:Y:S04]  /*f920*/  LDL.LU R121, [R1+0x4e0] ;  /* 0x0004e00001797983 */ /* 0x000ee80000300800 */
[----:B------:R0:W-:Y:S01]  /*f930*/  STL [R1+0x200], R122 ;  /* 0x0002007a01007387 */ /* 0x0001e20000100800 */
[----:B------:R-:W-:-:S01]  /*f940*/  FADD R150, R127, R150 ;  /* 0x000000967f967221 */ /* 0x000fc20000000000 */
[----:B------:R-:W-:Y:S01]  /*f950*/  FADD R146, R148, R146 ;  /* 0x0000009294927221 */ /* 0x000fe20000000000 */
[----:B------:R-:W-:-:S01]  /*f960*/  FADD R143, R144, R143 ;  /* 0x0000008f908f7221 */ /* 0x000fc20000000000 */
[----:B------:R-:W-:Y:S01]  /*f970*/  FADD R141, R142, R141 ;  /* 0x0000008d8e8d7221 */ /* 0x000fe20000000000 */
[----:B0-----:R-:W3:Y:S04]  /*f980*/  LDL.LU R122, [R1+0x4dc] ;  /* 0x0004dc00017a7983 */ /* 0x001ee80000300800 */
[----:B------:R-:W3:Y:S04]  /*f990*/  LDL.LU R123, [R1+0x4d8] ;  /* 0x0004d800017b7983 */ /* 0x000ee80000300800 */
[----:B------:R0:W-:Y:S01]  /*f9a0*/  STL [R1+0x204], R124 ;  /* 0x0002047c01007387 */ /* 0x0001e20000100800 */
[----:B------:R-:W-:-:S01]  /*f9b0*/  FADD R139, R140, R139 ;  /* 0x0000008b8c8b7221 */ /* 0x000fc20000000000 */
[----:B------:R-:W-:Y:S01]  /*f9c0*/  FADD R137, R138, R137 ;  /* 0x000000898a897221 */ /* 0x000fe20000000000 */
[----:B------:R-:W-:-:S01]  /*f9d0*/  FADD R135, R136, R135 ;  /* 0x0000008788877221 */ /* 0x000fc20000000000 */
[----:B0-----:R-:W3:Y:S04]  /*f9e0*/  LDL.LU R124, [R1+0x4d4] ;  /* 0x0004d400017c7983 */ /* 0x001ee80000300800 */
[----:B------:R-:W3:Y:S04]  /*f9f0*/  LDL.LU R125, [R1+0x4d0] ;  /* 0x0004d000017d7983 */ /* 0x000ee80000300800 */
[----:B------:R0:W-:Y:S01]  /*fa00*/  STL [R1+0x208], R126 ;  /* 0x0002087e01007387 */ /* 0x0001e20000100800 */
[----:B------:R-:W-:-:S01]  /*fa10*/  FADD R131, R133, R131 ;  /* 0x0000008385837221 */ /* 0x000fc20000000000 */
[----:B------:R-:W-:-:S02]  /*fa20*/  FADD R0, R129, R0 ;  /* 0x0000000081007221 */ /* 0x000fc40000000000 */
[----:B0-----:R-:W3:Y:S04]  /*fa30*/  LDL.LU R126, [R1+0x4cc] ;  /* 0x0004cc00017e7983 */ /* 0x001ee80000300800 */
[----:B------:R-:W3:Y:S04]  /*fa40*/  LDL.LU R127, [R1+0x4c8] ;  /* 0x0004c800017f7983 */ /* 0x000ee80000300800 */
[----:B------:R-:W-:Y:S04]  /*fa50*/  STL [R1+0x20c], R150 ;  /* 0x00020c9601007387 */ /* 0x000fe80000100800 */
[----:B------:R-:W-:Y:S04]  /*fa60*/  STL [R1+0x210], R146 ;  /* 0x0002109201007387 */ /* 0x000fe80000100800 */
[----:B------:R-:W-:Y:S04]  /*fa70*/  STL [R1+0x214], R143 ;  /* 0x0002148f01007387 */ /* 0x000fe80000100800 */
[----:B------:R-:W-:Y:S04]  /*fa80*/  STL [R1+0x218], R141 ;  /* 0x0002188d01007387 */ /* 0x000fe80000100800 */
[----:B------:R-:W-:Y:S04]  /*fa90*/  STL [R1+0x21c], R139 ;  /* 0x00021c8b01007387 */ /* 0x000fe80000100800 */
[----:B------:R-:W-:Y:S04]  /*faa0*/  STL [R1+0x220], R137 ;  /* 0x0002208901007387 */ /* 0x000fe80000100800 */
[----:B------:R-:W2:Y:S04]  /*fab0*/  LDL.LU R129, [R1+0x230] ;  /* 0x0002300001817983 */ /* 0x000ea80000300800 */
[----:B------:R-:W-:Y:S04]  /*fac0*/  STL [R1+0x224], R135 ;  /* 0x0002248701007387 */ /* 0x000fe80000100800 */
[----:B------:R0:W-:Y:S04]  /*fad0*/  STL [R1+0x228], R131 ;  /* 0x0002288301007387 */ /* 0x0001e80000100800 */
[----:B0-----:R-:W4:Y:S04]  /*fae0*/  LDL.LU R131, [R1+0x234] ;  /* 0x0002340001837983 */ /* 0x001f280000300800 */
[----:B------:R-:W3:Y:S04]  /*faf0*/  LDL.LU R133, [R1+0x238] ;  /* 0x0002380001857983 */ /* 0x000ee80000300800 */
[----:B------:R0:W-:Y:S04]  /*fb00*/  STL [R1+0x22c], R0 ;  /* 0x00022c0001007387 */ /* 0x0001e80000100800 */
        /* <DEDUP_REMOVED lines=13> */
[----:B0-----:R-:W3:Y:S01]  /*fbe0*/  LDL.LU R0, [R1+0x270] ;  /* 0x0002700001007983 */ /* 0x001ee20000300800 */
[----:B--2---:R-:W-:-:S03]  /*fbf0*/  FADD R129, R128, R129 ;  /* 0x0000008180817221 */ /* 0x004fc60000000000 */
[----:B------:R-:W2:Y:S04]  /*fc00*/  LDL.LU R128, [R1+0x4c4] ;  /* 0x0004c40001807983 */ /* 0x000ea80000300800 */
[----:B------:R0:W-:Y:S04]  /*fc10*/  STL [R1+0x230], R129 ;  /* 0x0002308101007387 */ /* 0x0001e80000100800 */
[----:B0-----:R-:W2:Y:S01]  /*fc20*/  LDL.LU R129, [R1+0x4c0] ;  /* 0x0004c00001817983 */ /* 0x001ea20000300800 */
[----:B----4-:R-:W-:-:S03]  /*fc30*/  FADD R131, R130, R131 ;  /* 0x0000008382837221 */ /* 0x010fc60000000000 */
[----:B------:R-:W4:Y:S01]  /*fc40*/  LDL.LU R130, [R1+0x4bc] ;  /* 0x0004bc0001827983 */ /* 0x000f220000300800 */
[----:B---3--:R-:W-:-:S03]  /*fc50*/  FADD R133, R132, R133 ;  /* 0x0000008584857221 */ /* 0x008fc60000000000 */
[----:B------:R0:W-:Y:S01]  /*fc60*/  STL [R1+0x234], R131 ;  /* 0x0002348301007387 */ /* 0x0001e20000100800 */
[----:B------:R-:W-:-:S03]  /*fc70*/  FADD R135, R134, R135 ;  /* 0x0000008786877221 */ /* 0x000fc60000000000 */
[----:B0-----:R-:W3:Y:S01]  /*fc80*/  LDL.LU R131, [R1+0x4b8] ;  /* 0x0004b80001837983 */ /* 0x001ee20000300800 */
[----:B------:R-:W-:-:S03]  /*fc90*/  FADD R150, R151, R150 ;  /* 0x0000009697967221 */ /* 0x000fc60000000000 */
[----:B------:R-:W3:Y:S01]  /*fca0*/  LDL.LU R132, [R1+0x4b4] ;  /* 0x0004b40001847983 */ /* 0x000ee20000300800 */
[----:B------:R-:W-:-:S03]  /*fcb0*/  FADD R148, R149, R148 ;  /* 0x0000009495947221 */ /* 0x000fc60000000000 */
[----:B------:R0:W-:Y:S01]  /*fcc0*/  STL [R1+0x238], R133 ;  /* 0x0002388501007387 */ /* 0x0001e20000100800 */
[----:B------:R-:W-:-:S01]  /*fcd0*/  FADD R146, R147, R146 ;  /* 0x0000009293927221 */ /* 0x000fc20000000000 */
[----:B------:R-:W-:Y:S02]  /*fce0*/  FADD R144, R145, R144 ;  /* 0x0000009091907221 */ /* 0x000fe40000000000 */
[----:B0-----:R-:W3:Y:S01]  /*fcf0*/  LDL.LU R133, [R1+0x4b0] ;  /* 0x0004b00001857983 */ /* 0x001ee20000300800 */
[----:B------:R-:W-:-:S03]  /*fd00*/  FADD R143, R24, R143 ;  /* 0x0000008f188f7221 */ /* 0x000fc60000000000 */
[----:B------:R-:W3:Y:S01]  /*fd10*/  LDL.LU R134, [R1+0x4ac] ;  /* 0x0004ac0001867983 */ /* 0x000ee20000300800 */
[----:B------:R-:W-:-:S03]  /*fd20*/  FADD R142, R25, R142 ;  /* 0x0000008e198e7221 */ /* 0x000fc60000000000 */
[----:B------:R0:W-:Y:S01]  /*fd30*/  STL [R1+0x23c], R135 ;  /* 0x00023c8701007387 */ /* 0x0001e20000100800 */
[----:B------:R-:W-:-:S01]  /*fd40*/  FADD R141, R26, R141 ;  /* 0x0000008d1a8d7221 */ /* 0x000fc20000000000 */
[----:B------:R-:W-:Y:S01]  /*fd50*/  FADD R140, R27, R140 ;  /* 0x0000008c1b8c7221 */ /* 0x000fe20000000000 */
[----:B------:R-:W-:-:S01]  /*fd60*/  FADD R139, R28, R139 ;  /* 0x0000008b1c8b7221 */ /* 0x000fc20000000000 */
[----:B0-----:R-:W3:Y:S01]  /*fd70*/  LDL.LU R135, [R1+0x4a8] ;  /* 0x0004a80001877983 */ /* 0x001ee20000300800 */
[----:B------:R-:W-:-:S03]  /*fd80*/  FADD R138, R29, R138 ;  /* 0x0000008a1d8a7221 */ /* 0x000fc60000000000 */
[----:B------:R0:W-:Y:S01]  /*fd90*/  STL [R1+0x240], R150 ;  /* 0x0002409601007387 */ /* 0x0001e20000100800 */
[----:B------:R-:W-:-:S03]  /*fda0*/  FADD R137, R30, R137 ;  /* 0x000000891e897221 */ /* 0x000fc60000000000 */
[----:B------:R1:W-:Y:S01]  /*fdb0*/  STL [R1+0x244], R148 ;  /* 0x0002449401007387 */ /* 0x0003e20000100800 */
[----:B------:R-:W-:-:S03]  /*fdc0*/  FADD R136, R31, R136 ;  /* 0x000000881f887221 */ /* 0x000fc60000000000 */
[----:B------:R1:W-:Y:S01]  /*fdd0*/  STL [R1+0x248], R146 ;  /* 0x0002489201007387 */ /* 0x0003e20000100800 */
[----:B------:R-:W-:-:S03]  /*fde0*/  FADD R0, R32, R0 ;  /* 0x0000000020007221 */ /* 0x000fc60000000000 */
[----:B------:R1:W-:Y:S04]  /*fdf0*/  STL [R1+0x24c], R144 ;  /* 0x00024c9001007387 */ /* 0x0003e80000100800 */
[----:B------:R1:W-:Y:S04]  /*fe00*/  STL [R1+0x250], R143 ;  /* 0x0002508f01007387 */ /* 0x0003e80000100800 */
[----:B------:R1:W-:Y:S04]  /*fe10*/  STL [R1+0x254], R142 ;  /* 0x0002548e01007387 */ /* 0x0003e80000100800 */
[----:B------:R1:W-:Y:S04]  /*fe20*/  STL [R1+0x258], R141 ;  /* 0x0002588d01007387 */ /* 0x0003e80000100800 */
[----:B------:R1:W-:Y:S04]  /*fe30*/  STL [R1+0x25c], R140 ;  /* 0x00025c8c01007387 */ /* 0x0003e80000100800 */
[----:B------:R1:W-:Y:S04]  /*fe40*/  STL [R1+0x260], R139 ;  /* 0x0002608b01007387 */ /* 0x0003e80000100800 */
[----:B------:R1:W-:Y:S04]  /*fe50*/  STL [R1+0x264], R138 ;  /* 0x0002648a01007387 */ /* 0x0003e80000100800 */
[----:B------:R-:W2:Y:S04]  /*fe60*/  LDL.LU R151, [R1+0x274] ;  /* 0x0002740001977983 */ /* 0x000ea80000300800 */
[----:B------:R1:W-:Y:S04]  /*fe70*/  STL [R1+0x268], R137 ;  /* 0x0002688901007387 */ /* 0x0003e80000100800 */
[----:B0-----:R-:W4:Y:S04]  /*fe80*/  LDL.LU R150, [R1+0x278] ;  /* 0x0002780001967983 */ /* 0x001f280000300800 */
[----:B------:R0:W-:Y:S04]  /*fe90*/  STL [R1+0x26c], R136 ;  /* 0x00026c8801007387 */ /* 0x0001e80000100800 */
[----:B------:R-:W3:Y:S04]  /*fea0*/  LDL.LU R149, [R1+0x27c] ;  /* 0x00027c0001957983 */ /* 0x000ee80000300800 */
[----:B------:R0:W-:Y:S04]  /*feb0*/  STL [R1+0x270], R0 ;  /* 0x0002700001007387 */ /* 0x0001e80000100800 */
[----:B-1----:R-:W3:Y:S04]  /*fec0*/  LDL.LU R148, [R1+0x280] ;  /* 0x0002800001947983 */ /* 0x002ee80000300800 */
        /* <DEDUP_REMOVED lines=11> */
[----:B0-----:R-:W3:Y:S04]  /*ff80*/  LDL.LU R136, [R1+0x2b0] ;  /* 0x0002b00001887983 */ /* 0x001ee80000300800 */
[----:B------:R-:W3:Y:S01]  /*ff90*/  LDL.LU R0, [R1+0x2b4] ;  /* 0x0002b40001007983 */ /* 0x000ee20000300800 */
[----:B--2---:R-:W-:-:S05]  /*ffa0*/  FADD R151, R33, R151 ;  /* 0x0000009721977221 */ /* 0x004fca0000000000 */
[----:B------:R0:W-:Y:S01]  /*ffb0*/  STL [R1+0x274], R151 ;  /* 0x0002749701007387 */ /* 0x0001e20000100800 */
[----:B----4-:R-:W-:-:S05]  /*ffc0*/  FADD R150, R34, R150 ;  /* 0x0000009622967221 */ /* 0x010fca0000000000 */
[----:B------:R1:W-:Y:S01]  /*ffd0*/  STL [R1+0x278], R150 ;  /* 0x0002789601007387 */ /* 0x0003e20000100800 */
[----:B---3--:R-:W-:-:S05]  /*ffe0*/  FADD R149, R35, R149 ;  /* 0x0000009523957221 */ /* 0x008fca0000000000 */
[----:B------:R2:W-:Y:S01]  /*fff0*/  STL [R1+0x27c], R149 ;  /* 0x00027c9501007387 */ /* 0x0005e20000100800 */
[----:B------:R-:W-:-:S01]  /*10000*/  FADD R148, R36, R148 ;  /* 0x0000009424947221 */ /* 0x000fc20000000000 */
[----:B------:R-:W-:-:S04]  /*10010*/  FADD R147, R37, R147 ;  /* 0x0000009325937221 */ /* 0x000fc80000000000 */
[----:B------:R3:W-:Y:S01]  /*10020*/  STL [R1+0x280], R148 ;  /* 0x0002809401007387 */ /* 0x0007e20000100800 */
[----:B------:R-:W-:-:S03]  /*10030*/  FADD R146, R38, R146 ;  /* 0x0000009226927221 */ /* 0x000fc60000000000 */
        /* <DEDUP_REMOVED lines=20> */
[----:B0-----:R-:W4:Y:S01]  /*10180*/  LDL.LU R151, [R1+0x2b8] ;  /* 0x0002b80001977983 */ /* 0x001f220000300800 */
[----:B------:R-:W-:-:S03]  /*10190*/  FADD R0, R49, R0 ;  /* 0x0000000031007221 */ /* 0x000fc60000000000 */
[----:B------:R0:W-:Y:S04]  /*101a0*/  STL [R1+0x2ac], R137 ;  /* 0x0002ac8901007387 */ /* 0x0001e80000100800 */
[----:B-1----:R-:W4:Y:S04]  /*101b0*/  LDL.LU R150, [R1+0x2bc] ;  /* 0x0002bc0001967983 */ /* 0x002f280000300800 */
[----:B------:R1:W-:Y:S04]  /*101c0*/  STL [R1+0x2b0], R136 ;  /* 0x0002b08801007387 */ /* 0x0003e80000100800 */
[----:B--2---:R-:W2:Y:S04]  /*101d0*/  LDL.LU R149, [R1+0x2c0] ;  /* 0x0002c00001957983 */ /* 0x004ea80000300800 */
[----:B------:R1:W-:Y:S04]  /*101e0*/  STL [R1+0x2b4], R0 ;  /* 0x0002b40001007387 */ /* 0x0003e80000100800 */
[----:B---3--:R-:W3:Y:S04]  /*101f0*/  LDL.LU R148, [R1+0x2c4] ;  /* 0x0002c40001947983 */ /* 0x008ee80000300800 */
[----:B----4-:R-:W4:Y:S04]  /*10200*/  LDL.LU R147, [R1+0x2c8] ;  /* 0x0002c80001937983 */ /* 0x010f280000300800 */
[----:B------:R-:W4:Y:S04]  /*10210*/  LDL.LU R146, [R1+0x2cc] ;  /* 0x0002cc0001927983 */ /* 0x000f280000300800 */
        /* <DEDUP_REMOVED lines=8> */
[----:B0-----:R-:W4:Y:S04]  /*102a0*/  LDL.LU R137, [R1+0x2f0] ;  /* 0x0002f00001897983 */ /* 0x001f280000300800 */
[----:B-1----:R-:W4:Y:S04]  /*102b0*/  LDL.LU R136, [R1+0x2f4] ;  /* 0x0002f40001887983 */ /* 0x002f280000300800 */
[----:B------:R-:W4:Y:S01]  /*102c0*/  LDL.LU R0, [R1+0x2f8] ;  /* 0x0002f80001007983 */ /* 0x000f220000300800 */
[----:B------:R-:W-:-:S01]  /*102d0*/  FADD R151, R50, R151 ;  /* 0x0000009732977221 */ /* 0x000fc20000000000 */
[----:B------:R-:W-:-:S04]  /*102e0*/  FADD R150, R51, R150 ;  /* 0x0000009633967221 */ /* 0x000fc80000000000 */
[----:B------:R0:W-:Y:S01]  /*102f0*/  STL [R1+0x2b8], R151 ;  /* 0x0002b89701007387 */ /* 0x0001e20000100800 */
[----:B--2---:R-:W-:-:S03]  /*10300*/  FADD R149, R52, R149 ;  /* 0x0000009534957221 */ /* 0x004fc60000000000 */
[----:B------:R1:W-:Y:S01]  /*10310*/  STL [R1+0x2bc], R150 ;  /* 0x0002bc9601007387 */ /* 0x0003e20000100800 */
[----:B---3--:R-:W-:-:S03]  /*10320*/  FADD R148, R53, R148 ;  /* 0x0000009435947221 */ /* 0x008fc60000000000 */
[----:B------:R2:W-:Y:S01]  /*10330*/  STL [R1+0x2c0], R149 ;  /* 0x0002c09501007387 */ /* 0x0005e20000100800 */
[----:B----4-:R-:W-:-:S03]  /*10340*/  FADD R147, R54, R147 ;  /* 0x0000009336937221 */ /* 0x010fc60000000000 */
        /* <DEDUP_REMOVED lines=198> */
[----:B------:R-:W-:Y:S01]  /*10fb0*/  STL [R1+0x3c8], R151 ;  /* 0x0003c89701007387 */ /* 0x000fe20000100800 */
[----:B--2---:R-:W-:-:S03]  /*10fc0*/  FADD R149, R120, R149 ;  /* 0x0000009578957221 */ /* 0x004fc60000000000 */
[----:B------:R-:W-:Y:S01]  /*10fd0*/  STL [R1+0x3cc], R150 ;  /* 0x0003cc9601007387 */ /* 0x000fe20000100800 */
[----:B---3--:R-:W-:-:S03]  /*10fe0*/  FADD R148, R121, R148 ;  /* 0x0000009479947221 */ /* 0x008fc60000000000 */
[----:B------:R-:W-:Y:S01]  /*10ff0*/  STL [R1+0x3d0], R149 ;  /* 0x0003d09501007387 */ /* 0x000fe20000100800 */
[----:B----4-:R-:W-:-:S03]  /*11000*/  FADD R147, R122, R147 ;  /* 0x000000937a937221 */ /* 0x010fc60000000000 */
[----:B------:R-:W-:Y:S01]  /*11010*/  STL [R1+0x3d4], R148 ;  /* 0x0003d49401007387 */ /* 0x000fe20000100800 */
[----:B------:R-:W-:-:S03]  /*11020*/  FADD R146, R123, R146 ;  /* 0x000000927b927221 */ /* 0x000fc60000000000 */
        /* <DEDUP_REMOVED lines=17> */
[----:B------:R-:W-:-:S01]  /*11140*/  FADD R137, R132, R137 ;  /* 0x0000008984897221 */ /* 0x000fc20000000000 */
[----:B------:R-:W-:Y:S02]  /*11150*/  FADD R136, R133, R136 ;  /* 0x0000008885887221 */ /* 0x000fe40000000000 */
[----:B------:R-:W-:Y:S04]  /*11160*/  STL [R1+0x3fc], R138 ;  /* 0x0003fc8a01007387 */ /* 0x000fe80000100800 */
[----:B------:R0:W-:Y:S04]  /*11170*/  STL [R1+0x404], R136 ;  /* 0x0004048801007387 */ /* 0x0001e80000100800 */
[----:B------:R1:W-:Y:S04]  /*11180*/  STL [R1+0x400], R137 ;  /* 0x0004008901007387 */ /* 0x0003e80000100800 */
[----:B0-----:R-:W2:Y:S01]  /*11190*/  LDL.LU R136, [R1+0x40c] ;  /* 0x00040c0001887983 */ /* 0x001ea20000300800 */
[----:B------:R-:W-:-:S03]  /*111a0*/  FADD R0, R134, R0 ;  /* 0x0000000086007221 */ /* 0x000fc60000000000 */
[----:B-1----:R-:W3:Y:S04]  /*111b0*/  LDL.LU R137, [R1+0x410] ;  /* 0x0004100001897983 */ /* 0x002ee80000300800 */
[----:B------:R-:W4:Y:S04]  /*111c0*/  LDL.LU R138, [R1+0x414] ;  /* 0x00041400018a7983 */ /* 0x000f280000300800 */
[----:B------:R0:W-:Y:S04]  /*111d0*/  STL [R1+0x408], R0 ;  /* 0x0004080001007387 */ /* 0x0001e80000100800 */
        /* <DEDUP_REMOVED lines=13> */
[----:B0-----:R-:W4:Y:S01]  /*112b0*/  LDL.LU R0, [R1+0x44c] ;  /* 0x00044c0001007983 */ /* 0x001f220000300800 */
[----:B--2---:R-:W-:-:S05]  /*112c0*/  FADD R136, R135, R136 ;  /* 0x0000008887887221 */ /* 0x004fca0000000000 */
[----:B------:R0:W-:Y:S04]  /*112d0*/  STL [R1+0x40c], R136 ;  /* 0x00040c8801007387 */ /* 0x0001e80000100800 */
[----:B0-----:R-:W3:Y:S02]  /*112e0*/  LDL.LU R136, [R1+0x4a4] ;  /* 0x0004a40001887983 */ /* 0x001ee40000300800 */
[----:B---3--:R-:W-:-:S05]  /*112f0*/  FADD R137, R136, R137 ;  /* 0x0000008988897221 */ /* 0x008fca0000000000 */
[----:B------:R0:W-:Y:S04]  /*11300*/  STL [R1+0x410], R137 ;  /* 0x0004108901007387 */ /* 0x0001e80000100800 */
[----:B0-----:R-:W4:Y:S02]  /*11310*/  LDL.LU R137, [R1+0x4a0] ;  /* 0x0004a00001897983 */ /* 0x001f240000300800 */
[----:B----4-:R-:W-:-:S05]  /*11320*/  FADD R138, R137, R138 ;  /* 0x0000008a898a7221 */ /* 0x010fca0000000000 */
[----:B------:R0:W-:Y:S04]  /*11330*/  STL [R1+0x414], R138 ;  /* 0x0004148a01007387 */ /* 0x0001e80000100800 */
[----:B0-----:R-:W2:Y:S02]  /*11340*/  LDL.LU R138, [R1+0x49c] ;  /* 0x00049c00018a7983 */ /* 0x001ea40000300800 */
[----:B--2---:R-:W-:-:S05]  /*11350*/  FADD R139, R138, R139 ;  /* 0x0000008b8a8b7221 */ /* 0x004fca0000000000 */
        /* <DEDUP_REMOVED lines=37> */
[----:B0-----:R-:W2:Y:S01]  /*115b0*/  LDL.LU R151, [R1+0x468] ;  /* 0x0004680001977983 */ /* 0x001ea20000300800 */
[----:B------:R-:W-:Y:S01]  /*115c0*/  UMOV UR6, URZ ;  /* 0x0000003f00067c82 */ /* 0x000fe20008000000 */
[----:B--2---:R-:W-:-:S05]  /*115d0*/  FADD R0, R0, R151 ;  /* 0x0000009700007221 */ /* 0x004fca0000000000 */
[----:B------:R0:W-:Y:S02]  /*115e0*/  STL [R1+0x44c], R0 ;  /* 0x00044c0001007387 */ /* 0x0001e40000100800 */
.L_x_24:
[----:B------:R-:W-:Y:S05]  /*115f0*/  @!P1 BRA `(.L_x_25) ;  /* 0x0000000000049947 */ /* 0x000fea0003800000 */
[----:B------:R-:W-:Y:S01]  /*11600*/  BPT.TRAP 0x1 ;  /* 0x000000040000795c */ /* 0x000fe20000300000 */
.L_x_25:
[----:B------:R-:W-:Y:S02]  /*11610*/  UISETP.GT.U32.AND UP0, UPT, UR13, 0x1, UPT ;  /* 0x000000010d00788c */ /* 0x000fe4000bf04070 */
[----:B------:R-:W-:-:S04]  /*11620*/  ULEA UR8, UR25, UR12, 0x3 ;  /* 0x0000000c19087291 */ /* 0x000fc8000f8e183f */
[----:B------:R-:W-:Y:S01]  /*11630*/  UIADD3 UR8, UR8, 0x28, URZ ;  /* 0x0000002808087890 */ /* 0x000fe2000fffe03f */
[----:B------:R-:W-:-:S03]  /*11640*/  PLOP3.LUT P0, PT, PT, PT, UP0, 0x80, 0x0 ;  /* 0x000000000000781c */ /* 0x000fc60003f0f008 */
[----:B------:R-:W-:-:S09]  /*11650*/  UPRMT UR8, URZ, 0x654, UR8 ;  /* 0x000006543f087896 */ /* 0x000fd20008000008 */
[----:B------:R-:W-:Y:S01]  /*11660*/  SYNCS.ARRIVE.TRANS64.RED.A1T0 RZ, [UR8], RZ ;  /* 0x000000ffffff79a7 */ /* 0x000fe20008100408 */
[----:B------:R-:W-:Y:S05]  /*11670*/  @P0 BRA `(.L_x_26) ;  /* 0x0000000000040947 */ /* 0x000fea0003800000 */
[----:B------:R-:W-:Y:S01]  /*11680*/  BPT.TRAP 0x1 ;  /* 0x000000040000795c */ /* 0x000fe20000300000 */
.L_x_26:
[----:B------:R-:W-:Y:S02]  /*11690*/  UISETP.GT.AND UP2, UPT, UR26, 0x1, UPT ;  /* 0x000000011a00788c */ /* 0x000fe4000bf44270 */
[----:B------:R-:W-:Y:S02]  /*116a0*/  UIADD3 UR23, UR23, 0x1, URZ ;  /* 0x0000000117177890 */ /* 0x000fe4000fffe03f */
[----:B------:R-:W-:Y:S02]  /*116b0*/  UIADD3 UR25, UR25, 0x1, URZ ;  /* 0x0000000119197890 */ /* 0x000fe4000fffe03f */
[----:B------:R-:W-:Y:S01]  /*116c0*/  PLOP3.LUT P0, PT, PT, PT, UP2, 0x80, 0x0 ;  /* 0x000000000000781c */ /* 0x000fe20003f0f028 */
[----:B------:R-:W-:Y:S02]  /*116d0*/  UISETP.NE.AND UP0, UPT, UR23, 0x5, UPT ;  /* 0x000000051700788c */ /* 0x000fe4000bf05270 */
[----:B------:R-:W-:Y:S02]  /*116e0*/  UIADD3 UR16, UR26, -0x1, URZ ;  /* 0xffffffff1a107890 */ /* 0x000fe4000fffe03f */
[----:B------:R-:W-:-:S02]  /*116f0*/  USEL UR8, URZ, 0x1, UP0 ;  /* 0x000000013f087887 */ /* 0x000fc40008000000 */
[----:B------:R-:W-:Y:S02]  /*11700*/  UISETP.NE.AND UP1, UPT, UR25, 0x5, UPT ;  /* 0x000000051900788c */ /* 0x000fe4000bf25270 */
[----:B------:R-:W-:Y:S02]  /*11710*/  ULOP3.LUT UR24, UR24, UR8, URZ, 0x3c, !UPT ;  /* 0x0000000818187292 */ /* 0x000fe4000f8e3c3f */
[----:B------:R-:W-:Y:S02]  /*11720*/  USEL UR23, UR23, URZ, UP0 ;  /* 0x0000003f17177287 */ /* 0x000fe40008000000 */
[----:B------:R-:W-:Y:S01]  /*11730*/  USEL UR25, UR25, URZ, UP1 ;  /* 0x0000003f19197287 */ /* 0x000fe20008800000 */
[----:B------:R-:W-:Y:S01]  /*11740*/  UMOV UR8, 0x1 ;  /* 0x0000000100087882 */ /* 0x000fe20000000000 */
[----:B------:R-:W-:Y:S01]  /*11750*/  UMOV UR26, UR16 ;  /* 0x00000010001a7c82 */ /* 0x000fe20008000000 */
[----:B------:R-:W-:Y:S09]  /*11760*/  @P0 BRA `(.L_x_27) ;  /* 0xffffff7400840947 */ /* 0x000ff2000383ffff */
.L_x_19:
[----:B------:R-:W-:-:S04]  /*11770*/  UISETP.NE.AND UP0, UPT, UR6, URZ, UPT ;  /* 0x0000003f0600728c */ /* 0x000fc8000bf05270 */
[----:B------:R-:W-:-:S06]  /*11780*/  USEL UR6, URZ, 0x1, !UP0 ;  /* 0x000000013f067887 */ /* 0x000fcc000c000000 */
[----:B------:R-:W-:-:S13]  /*11790*/  ISETP.NE.AND P0, PT, RZ, UR6, PT ;  /* 0x00000006ff007c0c */ /* 0x000fda000bf05270 */
[----:B------:R-:W-:Y:S05]  /*117a0*/  @!P0 BRA `(.L_x_28) ;  /* 0x0000003800188947 */ /* 0x000fea0003800000 */
[----:B------:R1:W-:Y:S04]  /*117b0*/  STL [R1+0x620], R41 ;  /* 0x0006202901007387 */ /* 0x0003e80000100800 */
[----:B-1----:R-:W3:Y:S04]  /*117c0*/  LDL.LU R41, [R1] ;  /* 0x0000000001297983 */ /* 0x002ee80000300800 */
[----:B------:R1:W-:Y:S04]  /*117d0*/  STL [R1+0x61c], R42 ;  /* 0x00061c2a01007387 */ /* 0x0003e80000100800 */
[----:B-1----:R-:W4:Y:S04]  /*117e0*/  LDL.LU R42, [R1+0x4] ;  /* 0x00000400012a7983 */ /* 0x002f280000300800 */
[----:B------:R1:W-:Y:S04]  /*117f0*/  STL [R1+0x618], R43 ;  /* 0x0006182b01007387 */ /* 0x0003e80000100800 */
[----:B-1----:R-:W2:Y:S04]  /*11800*/  LDL.LU R43, [R1+0x8] ;  /* 0x00000800012b7983 */ /* 0x002ea80000300800 */
        /* <DEDUP_REMOVED lines=146> */
[----:B0-----:R-:W2:Y:S04]  /*12130*/  LDL.LU R0, [R1+0x204] ;  /* 0x0002040001007983 */ /* 0x001ea80000300800 */
[----:B------:R0:W-:Y:S04]  /*12140*/  STL [R1+0x4f0], R117 ;  /* 0x0004f07501007387 */ /* 0x0001e80000100800 */
        /* <DEDUP_REMOVED lines=68> */
[----:B0-----:R-:W2:Y:S01]  /*12590*/  LDL.LU R151, [R1+0x130] ;  /* 0x0001300001977983 */ /* 0x001ea20000300800 */
[----:B---3-5:R-:W-:Y:S01]  /*125a0*/  FADD R2, R41, R2 ;  /* 0x0000000229027221 */ /* 0x028fe20000000000 */
[----:B----4-:R-:W-:Y:S01]  /*125b0*/  FADD R3, R42, R3 ;  /* 0x000000032a037221 */ /* 0x010fe20000000000 */
[----:B--2---:R-:W-:Y:S01]  /*125c0*/  FADD R4, R43, R4 ;  /* 0x000000042b047221 */ /* 0x004fe20000000000 */
[----:B------:R-:W2:Y:S01]  /*125d0*/  LDL.LU R41, [R1+0x620] ;  /* 0x0006200001297983 */ /* 0x000ea20000300800 */
[----:B------:R-:W-:Y:S01]  /*125e0*/  FADD R5, R44, R5 ;  /* 0x000000052c057221 */ /* 0x000fe20000000000 */
[----:B------:R-:W-:-:S02]  /*125f0*/  FADD R6, R45, R6 ;  /* 0x000000062d067221 */ /* 0x000fc40000000000 */
[----:B------:R-:W3:Y:S01]  /*12600*/  LDL.LU R42, [R1+0x61c] ;  /* 0x00061c00012a7983 */ /* 0x000ee20000300800 */
[----:B------:R-:W-:-:S03]  /*12610*/  FADD R7, R46, R7 ;  /* 0x000000072e077221 */ /* 0x000fc60000000000 */
[----:B------:R-:W4:Y:S01]  /*12620*/  LDL.LU R43, [R1+0x618] ;  /* 0x00061800012b7983 */ /* 0x000f220000300800 */
[----:B------:R-:W-:-:S03]  /*12630*/  FADD R8, R47, R8 ;  /* 0x000000082f087221 */ /* 0x000fc60000000000 */
[----:B------:R-:W2:Y:S01]  /*12640*/  LDL.LU R44, [R1+0x614] ;  /* 0x00061400012c7983 */ /* 0x000ea20000300800 */
[----:B------:R-:W-:-:S03]  /*12650*/  FADD R9, R48, R9 ;  /* 0x0000000930097221 */ /* 0x000fc60000000000 */
        /* <DEDUP_REMOVED lines=133> */
[----:B------:R-:W-:Y:S01]  /*12eb0*/  FADD R204, R115, R204 ;  /* 0x000000cc73cc7221 */ /* 0x000fe20000000000 */
[----:B------:R-:W-:Y:S02]  /*12ec0*/  FADD R118, R119, R118 ;  /* 0x0000007677767221 */ /* 0x000fe40000000000 */
[----:B------:R-:W2:Y:S01]  /*12ed0*/  LDL.LU R112, [R1+0x504] ;  /* 0x0005040001707983 */ /* 0x000ea20000300800 */
[----:B------:R-:W-:-:S03]  /*12ee0*/  FADD R205, R116, R205 ;  /* 0x000000cd74cd7221 */ /* 0x000fc60000000000 */
[----:B------:R-:W2:Y:S01]  /*12ef0*/  LDL.LU R113, [R1+0x500] ;  /* 0x0005000001717983 */ /* 0x000ea20000300800 */
[----:B------:R-:W-:-:S03]  /*12f00*/  FADD R0, R117, R0 ;  /* 0x0000000075007221 */ /* 0x000fc60000000000 */
[----:B------:R-:W2:Y:S01]  /*12f10*/  LDL.LU R114, [R1+0x4fc] ;  /* 0x0004fc0001727983 */ /* 0x000ea20000300800 */
[----:B------:R-:W-:-:S03]  /*12f20*/  FADD R208, R149, R208 ;  /* 0x000000d095d07221 */ /* 0x000fc60000000000 */
[----:B------:R-:W2:Y:S04]  /*12f30*/  LDL.LU R115, [R1+0x4f8] ;  /* 0x0004f80001737983 */ /* 0x000ea80000300800 */
[----:B------:R-:W2:Y:S01]  /*12f40*/  LDL.LU R116, [R1+0x4f4] ;  /* 0x0004f40001747983 */ /* 0x000ea20000300800 */
[----:B------:R-:W-:Y:S01]  /*12f50*/  FADD R207, R150, R207 ;  /* 0x000000cf96cf7221 */ /* 0x000fe20000000000 */
[----:B------:R-:W-:Y:S01]  /*12f60*/  FADD R206, R151, R206 ;  /* 0x000000ce97ce7221 */ /* 0x000fe20000000000 */
[----:B------:R-:W-:Y:S01]  /*12f70*/  FADD R237, R120, R237 ;  /* 0x000000ed78ed7221 */ /* 0x000fe20000000000 */
[----:B------:R-:W3:Y:S01]  /*12f80*/  LDL.LU R117, [R1+0x1b8] ;  /* 0x0001b80001757983 */ /* 0x000ee20000300800 */
[----:B------:R-:W-:Y:S01]  /*12f90*/  FADD R236, R121, R236 ;  /* 0x000000ec79ec7221 */ /* 0x000fe20000000000 */
[----:B------:R-:W-:Y:S01]  /*12fa0*/  FADD R235, R122, R235 ;  /* 0x000000eb7aeb7221 */ /* 0x000fe20000000000 */
[----:B------:R-:W-:Y:S01]  /*12fb0*/  FADD R234, R123, R234 ;  /* 0x000000ea7bea7221 */ /* 0x000fe20000000000 */
[----:B------:R-:W3:Y:S01]  /*12fc0*/  LDL.LU R149, [R1+0x208] ;  /* 0x0002080001957983 */ /* 0x000ee20000300800 */
[----:B------:R-:W-:Y:S01]  /*12fd0*/  FADD R233, R124, R233 ;  /* 0x000000e97ce97221 */ /* 0x000fe20000000000 */
[----:B------:R-:W-:Y:S01]  /*12fe0*/  FADD R232, R125, R232 ;  /* 0x000000e87de87221 */ /* 0x000fe20000000000 */
[----:B------:R-:W-:Y:S01]  /*12ff0*/  FADD R231, R126, R231 ;  /* 0x000000e77ee77221 */ /* 0x000fe20000000000 */
[----:B------:R0:W-:Y:S01]  /*13000*/  STL [R1+0x200], R118 ;  /* 0x0002007601007387 */ /* 0x0001e20000100800 */
[----:B------:R-:W-:Y:S01]  /*13010*/  FADD R230, R127, R230 ;  /* 0x000000e67fe67221 */ /* 0x000fe20000000000 */
        /* <DEDUP_REMOVED lines=8> */
[----:B0-----:R-:W4:Y:S01]  /*130a0*/  LDL.LU R118, [R1+0x1bc] ;  /* 0x0001bc0001767983 */ /* 0x001f220000300800 */
[----:B------:R-:W-:Y:S01]  /*130b0*/  FADD R215, R142, R215 ;  /* 0x000000d78ed77221 */ /* 0x000fe20000000000 */
[----:B------:R-:W-:Y:S01]  /*130c0*/  FADD R224, R133, R224 ;  /* 0x000000e085e07221 */ /* 0x000fe20000000000 */
[----:B------:R-:W-:Y:S01]  /*130d0*/  FADD R214, R143, R214 ;  /* 0x000000d68fd67221 */ /* 0x000fe20000000000 */
[----:B------:R0:W-:Y:S01]  /*130e0*/  STL [R1+0x204], R0 ;  /* 0x0002040001007387 */ /* 0x0001e20000100800 */
[----:B------:R-:W-:Y:S01]  /*130f0*/  FADD R223, R134, R223 ;  /* 0x000000df86df7221 */ /* 0x000fe20000000000 */
[----:B------:R-:W-:Y:S01]  /*13100*/  FADD R213, R144, R213 ;  /* 0x000000d590d57221 */ /* 0x000fe20000000000 */
[----:B------:R-:W-:Y:S01]  /*13110*/  FADD R222, R135, R222 ;  /* 0x000000de87de7221 */ /* 0x000fe20000000000 */
[----:B------:R-:W4:Y:S01]  /*13120*/  LDL.LU R150, [R1+0x20c] ;  /* 0x00020c0001967983 */ /* 0x000f220000300800 */
[----:B------:R-:W-:Y:S01]  /*13130*/  FADD R212, R145, R212 ;  /* 0x000000d491d47221 */ /* 0x000fe20000000000 */
[----:B------:R-:W-:Y:S01]  /*13140*/  FADD R221, R136, R221 ;  /* 0x000000dd88dd7221 */ /* 0x000fe20000000000 */
[----:B------:R-:W-:Y:S01]  /*13150*/  FADD R211, R146, R211 ;  /* 0x000000d392d37221 */ /* 0x000fe20000000000 */
[----:B------:R-:W2:Y:S01]  /*13160*/  LDL.LU R119, [R1+0x1c0] ;  /* 0x0001c00001777983 */ /* 0x000ea20000300800 */
[----:B------:R-:W-:Y:S01]  /*13170*/  FADD R220, R137, R220 ;  /* 0x000000dc89dc7221 */ /* 0x000fe20000000000 */
[----:B------:R-:W-:Y:S01]  /*13180*/  FADD R210, R147, R210 ;  /* 0x000000d293d27221 */ /* 0x000fe20000000000 */
[----:B------:R-:W-:Y:S01]  /*13190*/  FADD R219, R138, R219 ;  /* 0x000000db8adb7221 */ /* 0x000fe20000000000 */
[----:B------:R-:W2:Y:S01]  /*131a0*/  LDL.LU R151, [R1+0x210] ;  /* 0x0002100001977983 */ /* 0x000ea20000300800 */
[----:B------:R-:W-:-:S03]  /*131b0*/  FADD R209, R148, R209 ;  /* 0x000000d194d17221 */ /* 0x000fc60000000000 */
[----:B------:R-:W2:Y:S04]  /*131c0*/  LDL.LU R120, [R1+0x1c4] ;  /* 0x0001c40001787983 */ /* 0x000ea80000300800 */
[----:B0-----:R-:W2:Y:S04]  /*131d0*/  LDL.LU R0, [R1+0x214] ;  /* 0x0002140001007983 */ /* 0x001ea80000300800 */
        /* <DEDUP_REMOVED lines=28> */
[----:B---3--:R-:W-:-:S03]  /*133a0*/  FADD R149, R117, R149 ;  /* 0x0000009575957221 */ /* 0x008fc60000000000 */
[----:B------:R-:W3:Y:S04]  /*133b0*/  LDL.LU R117, [R1+0x4f0] ;  /* 0x0004f00001757983 */ /* 0x000ee80000300800 */
[----:B------:R0:W-:Y:S04]  /*133c0*/  STL [R1+0x208], R149 ;  /* 0x0002089501007387 */ /* 0x0001e80000100800 */
[----:B0-----:R-:W3:Y:S01]  /*133d0*/  LDL.LU R149, [R1+0x250] ;  /* 0x0002500001957983 */ /* 0x001ee20000300800 */
[----:B----4-:R-:W-:-:S03]  /*133e0*/  FADD R150, R118, R150 ;  /* 0x0000009676967221 */ /* 0x010fc60000000000 */
[----:B------:R-:W4:Y:S04]  /*133f0*/  LDL.LU R118, [R1+0x4ec] ;  /* 0x0004ec0001767983 */ /* 0x000f280000300800 */
[----:B------:R0:W-:Y:S01]  /*13400*/  STL [R1+0x20c], R150 ;  /* 0x00020c9601007387 */ /* 0x0001e20000100800 */
[----:B--2---:R-:W-:-:S03]  /*13410*/  FADD R151, R119, R151 ;  /* 0x0000009777977221 */ /* 0x004fc60000000000 */
[----:B0-----:R-:W2:Y:S04]  /*13420*/  LDL.LU R150, [R1+0x254] ;  /* 0x0002540001967983 */ /* 0x001ea80000300800 */
[----:B------:R-:W4:Y:S04]  /*13430*/  LDL.LU R119, [R1+0x4e8] ;  /* 0x0004e80001777983 */ /* 0x000f280000300800 */
[----:B------:R0:W-:Y:S04]  /*13440*/  STL [R1+0x210], R151 ;  /* 0x0002109701007387 */ /* 0x0001e80000100800 */
[----:B0-----:R-:W4:Y:S01]  /*13450*/  LDL.LU R151, [R1+0x258] ;  /* 0x0002580001977983 */ /* 0x001f220000300800 */
[----:B------:R-:W-:Y:S01]  /*13460*/  FADD R0, R120, R0 ;  /* 0x0000000078007221 */ /* 0x000fe20000000000 */
[----:B------:R-:W-:-:S02]  /*13470*/  FADD R122, R121, R122 ;  /* 0x0000007a797a7221 */ /* 0x000fc40000000000 */
[----:B------:R-:W4:Y:S01]  /*13480*/  LDL.LU R120, [R1+0x4e4] ;  /* 0x0004e40001787983 */ /* 0x000f220000300800 */
[----:B------:R-:W-:-:S03]  /*13490*/  FADD R124, R123, R124 ;  /* 0x0000007c7b7c7221 */ /* 0x000fc60000000000 */
[----:B------:R0:W-:Y:S01]  /*134a0*/  STL [R1+0x214], R0 ;  /* 0x0002140001007387 */ /* 0x0001e20000100800 */
[----:B------:R-:W-:-:S03]  /*134b0*/  FADD R126, R125, R126 ;  /* 0x0000007e7d7e7221 */ /* 0x000fc60000000000 */
[----:B0-----:R-:W4:Y:S04]  /*134c0*/  LDL.LU R0, [R1+0x25c] ;  /* 0x00025c0001007983 */ /* 0x001f280000300800 */
[----:B------:R-:W4:Y:S04]  /*134d0*/  LDL.LU R121, [R1+0x4e0] ;  /* 0x0004e00001797983 */ /* 0x000f280000300800 */
[----:B------:R0:W-:Y:S01]  /*134e0*/  STL [R1+0x218], R122 ;  /* 0x0002187a01007387 */ /* 0x0001e20000100800 */
[----:B------:R-:W-:Y:S01]  /*134f0*/  FADD R128, R127, R128 ;  /* 0x000000807f807221 */ /* 0x000fe20000000000 */
[----:B------:R-:W-:-:S02]  /*13500*/  FADD R139, R129, R139 ;  /* 0x0000008b818b7221 */ /* 0x000fc40000000000 */
[----:B0-----:R-:W4:Y:S04]  /*13510*/  LDL.LU R122, [R1+0x4dc] ;  /* 0x0004dc00017a7983 */ /* 0x001f280000300800 */
[----:B------:R-:W4:Y:S04]  /*13520*/  LDL.LU R123, [R1+0x4d8] ;  /* 0x0004d800017b7983 */ /* 0x000f280000300800 */
[----:B------:R0:W-:Y:S01]  /*13530*/  STL [R1+0x21c], R124 ;  /* 0x00021c7c01007387 */ /* 0x0001e20000100800 */
[----:B------:R-:W-:-:S03]  /*13540*/  FADD R140, R130, R140 ;  /* 0x0000008c828c7221 */ /* 0x000fc60000000000 */
        /* <DEDUP_REMOVED lines=34> */
[----:B------:R0:W-:Y:S04]  /*13770*/  STL [R1+0x240], R145 ;  /* 0x0002409101007387 */ /* 0x0001e80000100800 */
[----:B0-----:R-:W4:Y:S04]  /*13780*/  LDL.LU R145, [R1+0x278] ;  /* 0x0002780001917983 */ /* 0x001f280000300800 */
[----:B------:R-:W4:Y:S04]  /*13790*/  LDL.LU R136, [R1+0x4a4] ;  /* 0x0004a40001887983 */ /* 0x000f280000300800 */
[----:B------:R0:W-:Y:S04]  /*137a0*/  STL [R1+0x244], R146 ;  /* 0x0002449201007387 */ /* 0x0001e80000100800 */
[----:B0-----:R-:W4:Y:S04]  /*137b0*/  LDL.LU R146, [R1+0x27c] ;  /* 0x00027c0001927983 */ /* 0x001f280000300800 */
[----:B------:R-:W4:Y:S04]  /*137c0*/  LDL.LU R137, [R1+0x4a0] ;  /* 0x0004a00001897983 */ /* 0x000f280000300800 */
[----:B------:R0:W-:Y:S04]  /*137d0*/  STL [R1+0x248], R147 ;  /* 0x0002489301007387 */ /* 0x0001e80000100800 */
[----:B0-----:R-:W4:Y:S04]  /*137e0*/  LDL.LU R147, [R1+0x280] ;  /* 0x0002800001937983 */ /* 0x001f280000300800 */
[----:B------:R-:W4:Y:S01]  /*137f0*/  LDL.LU R138, [R1+0x49c] ;  /* 0x00049c00018a7983 */ /* 0x000f220000300800 */
[----:B---3--:R-:W-:-:S03]  /*13800*/  FADD R149, R24, R149 ;  /* 0x0000009518957221 */ /* 0x008fc60000000000 */
[----:B------:R0:W-:Y:S04]  /*13810*/  STL [R1+0x24c], R148 ;  /* 0x00024c9401007387 */ /* 0x0001e80000100800 */
[----:B0-----:R-:W3:Y:S04]  /*13820*/  LDL.LU R148, [R1+0x284] ;  /* 0x0002840001947983 */ /* 0x001ee80000300800 */
[----:B------:R0:W-:Y:S01]  /*13830*/  STL [R1+0x250], R149 ;  /* 0x0002509501007387 */ /* 0x0001e20000100800 */
[----:B--2---:R-:W-:-:S03]  /*13840*/  FADD R150, R25, R150 ;  /* 0x0000009619967221 */ /* 0x004fc60000000000 */
[----:B0-----:R-:W2:Y:S04]  /*13850*/  LDL.LU R149, [R1+0x288] ;  /* 0x0002880001957983 */ /* 0x001ea80000300800 */
[----:B------:R0:W-:Y:S04]  /*13860*/  STL [R1+0x254], R150 ;  /* 0x0002549601007387 */ /* 0x0001e80000100800 */
[----:B0-----:R-:W2:Y:S01]  /*13870*/  LDL.LU R150, [R1+0x28c] ;  /* 0x00028c0001967983 */ /* 0x001ea20000300800 */
[----:B----4-:R-:W-:-:S05]  /*13880*/  FADD R151, R26, R151 ;  /* 0x000000971a977221 */ /* 0x010fca0000000000 */
[----:B------:R0:W-:Y:S04]  /*13890*/  STL [R1+0x258], R151 ;  /* 0x0002589701007387 */ /* 0x0001e80000100800 */
[----:B0-----:R-:W4:Y:S01]  /*138a0*/  LDL.LU R151, [R1+0x290] ;  /* 0x0002900001977983 */ /* 0x001f220000300800 */
[----:B------:R-:W-:-:S03]  /*138b0*/  FADD R0, R27, R0 ;  /* 0x000000001b007221 */ /* 0x000fc60000000000 */
[----:B------:R-:W4:Y:S04]  /*138c0*/  LDL.LU R27, [R1+0x2c8] ;  /* 0x0002c800011b7983 */ /* 0x000f280000300800 */
[----:B------:R-:W4:Y:S04]  /*138d0*/  LDL.LU R26, [R1+0x2cc] ;  /* 0x0002cc00011a7983 */ /* 0x000f280000300800 */
[----:B------:R-:W4:Y:S04]  /*138e0*/  LDL.LU R25, [R1+0x2d0] ;  /* 0x0002d00001197983 */ /* 0x000f280000300800 */
[----:B------:R0:W-:Y:S04]  /*138f0*/  STL [R1+0x25c], R0 ;  /* 0x00025c0001007387 */ /* 0x0001e80000100800 */
[----:B------:R-:W4:Y:S04]  /*13900*/  LDL.LU R24, [R1+0x2d4] ;  /* 0x0002d40001187983 */ /* 0x000f280000300800 */
[----:B0-----:R-:W4:Y:S01]  /*13910*/  LDL.LU R0, [R1+0x2d8] ;  /* 0x0002d80001007983 */ /* 0x001f220000300800 */
[----:B------:R-:W-:-:S05]  /*13920*/  FADD R139, R28, R139 ;  /* 0x0000008b1c8b7221 */ /* 0x000fca0000000000 */
[----:B------:R0:W-:Y:S04]  /*13930*/  STL [R1+0x260], R139 ;  /* 0x0002608b01007387 */ /* 0x0001e80000100800 */
[----:B0-----:R-:W4:Y:S01]  /*13940*/  LDL.LU R139, [R1+0x498] ;  /* 0x00049800018b7983 */ /* 0x001f220000300800 */
[----:B------:R-:W-:-:S03]  /*13950*/  FADD R140, R29, R140 ;  /* 0x0000008c1d8c7221 */ /* 0x000fc60000000000 */
[----:B------:R-:W4:Y:S04]  /*13960*/  LDL.LU R28, [R1+0x2c4] ;  /* 0x0002c400011c7983 */ /* 0x000f280000300800 */
        /* <DEDUP_REMOVED lines=30> */
[----:B---3--:R-:W-:-:S03]  /*13b50*/  FADD R148, R37, R148 ;  /* 0x0000009425947221 */ /* 0x008fc60000000000 */
[----:B------:R-:W3:Y:S04]  /*13b60*/  LDL.LU R36, [R1+0x2a4] ;  /* 0x0002a40001247983 */ /* 0x000ee80000300800 */
[----:B------:R0:W-:Y:S01]  /*13b70*/  STL [R1+0x284], R148 ;  /* 0x0002849401007387 */ /* 0x0001e20000100800 */
[----:B--2---:R-:W-:-:S03]  /*13b80*/  FADD R149, R38, R149 ;  /* 0x0000009526957221 */ /* 0x004fc60000000000 */
[----:B0-----:R-:W2:Y:S04]  /*13b90*/  LDL.LU R148, [R1+0x474] ;  /* 0x0004740001947983 */ /* 0x001ea80000300800 */
[----:B------:R-:W2:Y:S04]  /*13ba0*/  LDL.LU R37, [R1+0x2a0] ;  /* 0x0002a00001257983 */ /* 0x000ea80000300800 */
[----:B------:R0:W-:Y:S01]  /*13bb0*/  STL [R1+0x288], R149 ;  /* 0x0002889501007387 */ /* 0x0001e20000100800 */
[----:B------:R-:W-:-:S03]  /*13bc0*/  FADD R150, R39, R150 ;  /* 0x0000009627967221 */ /* 0x000fc60000000000 */
[----:B0-----:R-:W2:Y:S04]  /*13bd0*/  LDL.LU R149, [R1+0x470] ;  /* 0x0004700001957983 */ /* 0x001ea80000300800 */
[----:B------:R-:W2:Y:S04]  /*13be0*/  LDL.LU R38, [R1+0x29c] ;  /* 0x00029c0001267983 */ /* 0x000ea80000300800 */
[----:B------:R0:W-:Y:S01]  /*13bf0*/  STL [R1+0x28c], R150 ;  /* 0x00028c9601007387 */ /* 0x0001e20000100800 */
[----:B----4-:R-:W-:-:S03]  /*13c00*/  FADD R151, R40, R151 ;  /* 0x0000009728977221 */ /* 0x010fc60000000000 */
[----:B0-----:R-:W4:Y:S04]  /*13c10*/  LDL.LU R150, [R1+0x46c] ;  /* 0x00046c0001967983 */ /* 0x001f280000300800 */
[----:B------:R-:W4:Y:S04]  /*13c20*/  LDL.LU R39, [R1+0x298] ;  /* 0x0002980001277983 */ /* 0x000f280000300800 */
[----:B------:R0:W-:Y:S04]  /*13c30*/  STL [R1+0x290], R151 ;  /* 0x0002909701007387 */ /* 0x0001e80000100800 */
[----:B0-----:R-:W4:Y:S04]  /*13c40*/  LDL.LU R151, [R1+0x468] ;  /* 0x0004680001977983 */ /* 0x001f280000300800 */
[----:B------:R-:W4:Y:S01]  /*13c50*/  LDL.LU R40, [R1+0x294] ;  /* 0x0002940001287983 */ /* 0x000f220000300800 */
        /* <DEDUP_REMOVED lines=13> */
[----:B---3--:R-:W-:Y:S01]  /*13d30*/  FADD R36, R45, R36 ;  /* 0x000000242d247221 */ /* 0x008fe20000000000 */
[----:B--2---:R-:W-:Y:S01]  /*13d40*/  FADD R37, R44, R37 ;  /* 0x000000252c257221 */ /* 0x004fe20000000000 */
[----:B------:R-:W-:Y:S01]  /*13d50*/  FADD R38, R43, R38 ;  /* 0x000000262b267221 */ /* 0x000fe20000000000 */
[----:B----4-:R-:W-:Y:S01]  /*13d60*/  FADD R39, R42, R39 ;  /* 0x000000272a277221 */ /* 0x010fe20000000000 */
[----:B------:R-:W-:-:S05]  /*13d70*/  FADD R40, R41, R40 ;  /* 0x0000002829287221 */ /* 0x000fca0000000000 */
[----:B------:R0:W-:Y:S04]  /*13d80*/  STL [R1+0x294], R40 ;  /* 0x0002942801007387 */ /* 0x0001e80000100800 */
        /* <DEDUP_REMOVED lines=14> */
[----:B------:R-:W4:Y:S04]  /*13e70*/  LDL.LU R53, [R1+0x2dc] ;  /* 0x0002dc0001357983 */ /* 0x000f280000300800 */
[----:B------:R4:W-:Y:S04]  /*13e80*/  STL [R1+0x2d0], R25 ;  /* 0x0002d01901007387 */ /* 0x0009e80000100800 */
[----:B------:R-:W4:Y:S04]  /*13e90*/  LDL.LU R52, [R1+0x2e0] ;  /* 0x0002e00001347983 */ /* 0x000f280000300800 */
[----:B------:R4:W-:Y:S04]  /*13ea0*/  STL [R1+0x2d4], R24 ;  /* 0x0002d41801007387 */ /* 0x0009e80000100800 */
        /* <DEDUP_REMOVED lines=14> */
[----:B--2---:R-:W2:Y:S04]  /*13f90*/  LDL.LU R38, [R1+0x318] ;  /* 0x0003180001267983 */ /* 0x004ea80000300800 */
        /* <DEDUP_REMOVED lines=14> */
[----:B------:R-:W4:Y:S01]  /*14080*/  LDL.LU R0, [R1+0x354] ;  /* 0x0003540001007983 */ /* 0x000f220000300800 */
[----:B------:R-:W-:Y:S01]  /*14090*/  FADD R53, R59, R53 ;  /* 0x000000353b357221 */ /* 0x000fe20000000000 */
        /* <DEDUP_REMOVED lines=242> */
[----:B------:R-:W-:Y:S01]  /*14fc0*/  FADD R24, R150, R24 ;  /* 0x0000001896187221 */ /* 0x000fe20000000000 */
[----:B------:R-:W-:-:S05]  /*14fd0*/  FADD R0, R0, R151 ;  /* 0x0000009700007221 */ /* 0x000fca0000000000 */
[----:B------:R1:W-:Y:S04]  /*14fe0*/  STL [R1+0x44c], R0 ;  /* 0x00044c0001007387 */ /* 0x0003e80000100800 */
[----:B------:R1:W-:Y:S04]  /*14ff0*/  STL [R1+0x444], R25 ;  /* 0x0004441901007387 */ /* 0x0003e80000100800 */
[----:B------:R1:W-:Y:S02]  /*15000*/  STL [R1+0x448], R24 ;  /* 0x0004481801007387 */ /* 0x0003e40000100800 */
.L_x_28:
[----:B01----:R-:W0:Y:S02]  /*15010*/  LDC R0, c[0x0][0x28c] ;  /* 0x0000a300ff007b82 */ /* 0x003e240000000800 */
[----:B0-----:R-:W-:-:S13]  /*15020*/  ISETP.GE.AND P0, PT, R0, 0x1, PT ;  /* 0x000000010000780c */ /* 0x001fda0003f06270 */
[----:B------:R-:W-:Y:S05]  /*15030*/  @!P0 BRA `(.L_x_29) ;  /* 0x0000000000488947 */ /* 0x000fea0003800000 */
[----:B------:R-:W-:-:S06]  /*15040*/  UISETP.NE.AND UP0, UPT, UR22, 0x3, UPT ;  /* 0x000000031600788c */ /* 0x000fcc000bf05270 */
[----:B------:R-:W-:-:S13]  /*15050*/  PLOP3.LUT P0, PT, PT, PT, UP0, 0x80, 0x0 ;  /* 0x000000000000781c */ /* 0x000fda0003f0f008 */
[----:B------:R-:W-:Y:S05]  /*15060*/  @!P0 BRA `(.L_x_30) ;  /* 0x0000000000048947 */ /* 0x000fea0003800000 */
[----:B------:R-:W-:Y:S01]  /*15070*/  BPT.TRAP 0x1 ;  /* 0x000000040000795c */ /* 0x000fe20000300000 */
.L_x_30:
[----:B------:R-:W-:-:S04]  /*15080*/  UISETP.LT.AND UP0, UPT, UR10, 0x1, UPT ;  /* 0x000000010a00788c */ /* 0x000fc8000bf01270 */
[----:B------:R-:W-:Y:S02]  /*15090*/  USEL UR8, UR10, 0x1, UP0 ;  /* 0x000000010a087887 */ /* 0x000fe40008000000 */
[----:B------:R-:W-:Y:S02]  /*150a0*/  UISETP.GT.U32.AND UP0, UPT, UR13, 0x1, UPT ;  /* 0x000000010d00788c */ /* 0x000fe4000bf04070 */
[----:B------:R-:W-:-:S04]  /*150b0*/  UIADD3 UR8, UR5, UR10, -UR8 ;  /* 0x0000000a05087290 */ /* 0x000fc8000fffe808 */
[----:B------:R-:W-:Y:S01]  /*150c0*/  UIMAD.WIDE.U32 UR6, UR8, -0x33333333, URZ ;  /* 0xcccccccd080678a5 */ /* 0x000fe2000f8e003f */
[----:B------:R-:W-:-:S03]  /*150d0*/  PLOP3.LUT P0, PT, PT, PT, UP0, 0x80, 0x0 ;  /* 0x000000000000781c */ /* 0x000fc60003f0f008 */
[----:B------:R-:W-:-:S04]  /*150e0*/  USHF.R.U32.HI UR6, URZ, 0x2, UR7 ;  /* 0x000000023f067899 */ /* 0x000fc80008011607 */
[----:B------:R-:W-:-:S04]  /*150f0*/  UIMAD UR8, UR6, -0x5, UR8 ;  /* 0xfffffffb060878a4 */ /* 0x000fc8000f8e0208 */
[----:B------:R-:W-:-:S04]  /*15100*/  ULEA UR8, UR8, UR12, 0x3 ;  /* 0x0000000c08087291 */ /* 0x000fc8000f8e183f */
[----:B------:R-:W-:-:S04]  /*15110*/  UIADD3 UR8, UR8, 0x28, URZ ;  /* 0x0000002808087890 */ /* 0x000fc8000fffe03f */
[----:B------:R-:W-:-:S09]  /*15120*/  UPRMT UR8, URZ, 0x654, UR8 ;  /* 0x000006543f087896 */ /* 0x000fd20008000008 */
[----:B------:R-:W-:Y:S01]  /*15130*/  SYNCS.ARRIVE.TRANS64.RED.A1T0 RZ, [UR8], RZ ;  /* 0x000000ffffff79a7 */ /* 0x000fe20008100408 */
[----:B------:R-:W-:Y:S05]  /*15140*/  @P0 BRA `(.L_x_29) ;  /* 0x0000000000040947 */ /* 0x000fea0003800000 */
[----:B------:R-:W-:Y:S01]  /*15150*/  BPT.TRAP 0x1 ;  /* 0x000000040000795c */ /* 0x000fe20000300000 */
.L_x_29:
[----:B------:R-:W3:Y:S01]  /*15160*/  LDL.LU R28, [R1+0x45c] ;  /* 0x00045c00011c7983 */ /* 0x000ee20000300800 */
[----:B------:R-:W0:Y:S01]  /*15170*/  LDC R25, c[0x0][0x288] ;  /* 0x0000a200ff197b82 */ /* 0x000e220000000800 */
[----:B------:R-:W1:Y:S01]  /*15180*/  S2R R27, SR_TID.X ;  /* 0x00000000001b7919 */ /* 0x000e620000002100 */
[----:B------:R-:W-:Y:S01]  /*15190*/  UIADD3 UR8, UR10, UR5, URZ ;  /* 0x000000050a087290 */ /* 0x000fe2000fffe03f */
[----:B------:R-:W-:Y:S01]  /*151a0*/  ULDC UR6, c[0x0][0x284] ;  /* 0x0000a10000067ab9 */ /* 0x000fe20000000800 */
[----:B------:R-:W4:Y:S01]  /*151b0*/  LDL.LU R26, [R1+0x458] ;  /* 0x00045800011a7983 */ /* 0x000f220000300800 */
[----:B------:R-:W-:Y:S01]  /*151c0*/  USHF.R.S32.HI UR11, URZ, 0x1f, UR9 ;  /* 0x0000001f3f0b7899 */ /* 0x000fe20008011409 */
[----:B------:R-:W-:Y:S01]  /*151d0*/  IMAD.MOV.U32 R41, RZ, RZ, -0x1 ;  /* 0xffffffffff297424 */ /* 0x000fe200078e00ff */
[----:B------:R-:W-:Y:S01]  /*151e0*/  UISETP.GT.U32.AND UP0, UPT, UR8, 0x4, UPT ;  /* 0x000000040800788c */ /* 0x000fe2000bf04070 */
[----:B------:R-:W-:Y:S01]  /*151f0*/  ULDC.64 UR16, c[0x0][0x5d0] ;  /* 0x0001740000107ab9 */ /* 0x000fe20000000a00 */
[----:B------:R-:W-:-:S02]  /*15200*/  UISETP.GE.U32.AND UP1, UPT, UR10, 0x5, UPT ;  /* 0x000000050a00788c */ /* 0x000fc4000bf26070 */
[----:B------:R-:W-:Y:S02]  /*15210*/  UIMAD UR5, UR11, UR16, URZ ;  /* 0x000000100b0572a4 */ /* 0x000fe4000f8e023f */
[----:B------:R-:W-:Y:S01]  /*15220*/  UISETP.LT.U32.AND UP0, UPT, UR10, 0x5, UP0 ;  /* 0x000000050a00788c */ /* 0x000fe20008701070 */
[C---:B-1----:R-:W-:Y:S01]  /*15230*/  LOP3.LUT R24, R27.reuse, 0x3, RZ, 0xc0, !PT ;  /* 0x000000031b187812 */ /* 0x042fe200078ec0ff */
[----:B------:R-:W-:Y:S01]  /*15240*/  IMAD.SHL.U32 R32, R27, 0x2, RZ ;  /* 0x000000021b207824 */ /* 0x000fe200078e00ff */
[----:B------:R-:W-:-:S03]  /*15250*/  SHF.R.U32.HI R34, RZ, 0x7, R27 ;  /* 0x00000007ff227819 */ /* 0x000fc6000001161b */
[----:B0-----:R-:W-:Y:S01]  /*15260*/  IMAD R24, R24, -0x2, R25 ;  /* 0xfffffffe18187824 */ /* 0x001fe200078e0219 */
[----:B------:R-:W-:Y:S02]  /*15270*/  LOP3.LUT R34, R34, 0x1, RZ, 0xc0, !PT ;  /* 0x0000000122227812 */ /* 0x000fe400078ec0ff */
[----:B------:R-:W-:-:S03]  /*15280*/  LOP3.LUT R32, R32, 0x6, RZ, 0xc0, !PT ;  /* 0x0000000620207812 */ /* 0x000fc600078ec0ff */
[----:B------:R-:W-:Y:S02]  /*15290*/  IMAD.SHL.U32 R35, R34, 0x40, RZ ;  /* 0x0000004022237824 */ /* 0x000fe400078e00ff */
[----:B---3--:R-:W-:-:S04]  /*152a0*/  IMAD.WIDE R36, R28, 0x100, RZ ;  /* 0x000001001c247825 */ /* 0x008fc800078e02ff */
[----:B----4-:R-:W-:Y:S01]  /*152b0*/  IMAD.SHL.U32 R0, R26, 0x100, RZ ;  /* 0x000001001a007824 */ /* 0x010fe200078e00ff */
[----:B------:R-:W-:Y:S01]  /*152c0*/  PRMT R32, R32, 0x6540, R26 ;  /* 0x0000654020207816 */ /* 0x000fe2000000001a */
[----:B------:R-:W-:-:S03]  /*152d0*/  IMAD.U32 R26, RZ, RZ, UR16 ;  /* 0x00000010ff1a7e24 */ /* 0x000fc6000f8e00ff */
[----:B------:R-:W-:Y:S01]  /*152e0*/  ISETP.GE.AND P0, PT, R0, R25, PT ;  /* 0x000000190000720c */ /* 0x000fe20003f06270 */
[----:B------:R-:W-:Y:S01]  /*152f0*/  IMAD.IADD R0, R24, 0x1, -R0 ;  /* 0x0000000118007824 */ /* 0x000fe200078e0a00 */
[----:B------:R-:W-:Y:S02]  /*15300*/  SHF.R.U32.HI R24, RZ, 0x2, R27 ;  /* 0x00000002ff187819 */ /* 0x000fe4000001161b */
[----:B------:R-:W-:Y:S02]  /*15310*/  LOP3.LUT R25, R27, 0x60, RZ, 0xc0, !PT ;  /* 0x000000601b197812 */ /* 0x000fe400078ec0ff */
[----:B------:R-:W-:Y:S02]  /*15320*/  LOP3.LUT R24, R24, 0x7, RZ, 0xc0, !PT ;  /* 0x0000000718187812 */ /* 0x000fe400078ec0ff */
[----:B------:R-:W-:Y:S02]  /*15330*/  SHF.R.U32.HI R25, RZ, 0x1, R25 ;  /* 0x00000001ff197819 */ /* 0x000fe40000011619 */
[----:B------:R-:W-:-:S02]  /*15340*/  LOP3.LUT R35, R35, 0x40, R24, 0xe2, !PT ;  /* 0x0000004023237812 */ /* 0x000fc400078ee218 */
[----:B------:R-:W-:Y:S02]  /*15350*/  IADD3 R24, RZ, -R25, -R24 ;  /* 0x80000019ff187210 */ /* 0x000fe40007ffe818 */
[----:B------:R-:W-:Y:S02]  /*15360*/  SHF.R.S32.HI R33, RZ, 0x1f, R32 ;  /* 0x0000001fff217819 */ /* 0x000fe40000011420 */
[----:B------:R-:W-:Y:S01]  /*15370*/  LOP3.LUT R35, R36, R35, R25, 0xfe, !PT ;  /* 0x0000002324237212 */ /* 0x000fe200078efe19 */
[----:B------:R-:W-:Y:S02]  /*15380*/  IMAD R34, R34, -0x40, R24 ;  /* 0xffffffc022227824 */ /* 0x000fe400078e0218 */
[----:B------:R-:W-:Y:S02]  /*15390*/  IMAD.SHL.U32 R24, R28, 0x100, RZ ;  /* 0x000001001c187824 */ /* 0x000fe400078e00ff */
[----:B------:R-:W-:-:S03]  /*153a0*/  IMAD.WIDE.U32 R26, R26, UR9, R32 ;  /* 0x000000091a1a7c25 */ /* 0x000fc6000f8e0020 */
[C---:B------:R-:W-:Y:S02]  /*153b0*/  IADD3 R34, -R24.reuse, UR6, R34 ;  /* 0x0000000618227c10 */ /* 0x040fe4000fffe122 */
[----:B------:R-:W-:Y:S01]  /*153c0*/  ISETP.GE.OR P0, PT, R24, UR6, P0 ;  /* 0x0000000618007c0c */ /* 0x000fe20008706670 */
[----:B------:R-:W-:-:S04]  /*153d0*/  UIMAD.WIDE.U32 UR6, UR8, -0x33333333, URZ ;  /* 0xcccccccd080678a5 */ /* 0x000fc8000f8e003f */
[----:B------:R-:W-:Y:S02]  /*153e0*/  USHF.R.U32.HI UR6, URZ, 0x2, UR7 ;  /* 0x000000023f067899 */ /* 0x000fe40008011607 */
[----:B------:R-:W-:Y:S02]  /*153f0*/  UIMAD UR7, UR9, UR17, UR5 ;  /* 0x00000011090772a4 */ /* 0x000fe4000f8e0205 */
[----:B------:R-:W-:-:S04]  /*15400*/  USEL UR5, URZ, 0x1, !UP0 ;  /* 0x000000013f057887 */ /* 0x000fc8000c000000 */
[----:B------:R-:W-:Y:S01]  /*15410*/  ULOP3.LUT UR4, UR4, UR5, URZ, 0x3c, !UPT ;  /* 0x0000000504047292 */ /* 0x000fe2000f8e3c3f */
[----:B------:R-:W-:Y:S01]  /*15420*/  VIADD R27, R27, UR7 ;  /* 0x000000071b1b7c36 */ /* 0x000fe20008000000 */
[----:B------:R-:W-:Y:S02]  /*15430*/  UIMAD UR5, UR6, -0x5, UR8 ;  /* 0xfffffffb060578a4 */ /* 0x000fe4000f8e0208 */
[----:B------:R-:W-:Y:S01]  /*15440*/  @UP1 ULOP3.LUT UR4, UR4, 0x1, UR6, 0x78, !UPT ;  /* 0x0000000104041892 */ /* 0x000fe2000f8e7806 */
[----:B------:R-:W-:Y:S11]  /*15450*/  @P0 BRA `(.L_x_31) ;  /* 0x0000012400ac0947 */ /* 0x000ff60003800000 */
[----:B------:R-:W0:Y:S01]  /*15460*/  LDC.64 R28, c[0x0][0x5c8] ;  /* 0x00017200ff1c7b82 */ /* 0x000e220000000a00 */
[----:B------:R-:W-:Y:S01]  /*15470*/  ULDC.64 UR6, c[0x0][0x5c0] ;  /* 0x0001700000067ab9 */ /* 0x000fe20000000a00 */
[----:B------:R-:W-:Y:S01]  /*15480*/  BSSY B0, `(.L_x_31) ;  /* 0x0001268000007945 */ /* 0x000fe20003800000 */
[-C--:B0-----:R-:W-:Y:S01]  /*15490*/  IMAD R24, R37, R28.reuse, RZ ;  /* 0x0000001c25187224 */ /* 0x081fe200078e02ff */
[----:B------:R-:W-:Y:S01]  /*154a0*/  SHF.L.U64.HI R38, R28, 0x3, R29 ;  /* 0x000000031c267819 */ /* 0x000fe2000001021d */
[----:B------:R-:W-:-:S04]  /*154b0*/  IMAD.WIDE.U32 R26, R35, R28, R26 ;  /* 0x0000001c231a7225 */ /* 0x000fc800078e001a */
[----:B------:R-:W-:Y:S01]  /*154c0*/  IMAD R24, R35, R29, R24 ;  /* 0x0000001d23187224 */ /* 0x000fe200078e0218 */
[C---:B------:R-:W-:Y:S01]  /*154d0*/  LEA R30, P2, R28.reuse, R26, 0x7 ;  /* 0x0000001a1c1e7211 */ /* 0x040fe200078438ff */
[----:B------:R-:W-:Y:S02]  /*154e0*/  IMAD.SHL.U32 R25, R28, 0x8, RZ ;  /* 0x000000081c197824 */ /* 0x000fe400078e00ff */
[----:B------:R-:W-:Y:S01]  /*154f0*/  IMAD.IADD R27, R27, 0x1, R24 ;  /* 0x000000011b1b7824 */ /* 0x000fe200078e0218 */
[C---:B------:R-:W-:Y:S02]  /*15500*/  IADD3 R24, P5, R26.reuse, UR6, RZ ;  /* 0x000000061a187c10 */ /* 0x040fe4000ffbe0ff */
[----:B------:R-:W-:Y:S02]  /*15510*/  IADD3 R26, P0, P1, R26, UR6, R25 ;  /* 0x000000061a1a7c10 */ /* 0x000fe4000f91e019 */
[----:B------:R-:W-:Y:S02]  /*15520*/  LEA.HI.X R31, R28, R27, R29, 0x7, P2 ;  /* 0x0000001b1c1f7211 */ /* 0x000fe400010f3c1d */
[----:B------:R-:W-:-:S02]  /*15530*/  IADD3 R28, P2, P3, R30, UR6, R25 ;  /* 0x000000061e1c7c10 */ /* 0x000fc4000fb5e019 */
[----:B------:R-:W-:Y:S02]  /*15540*/  IADD3.X R25, R27, UR7, RZ, P5, !PT ;  /* 0x000000071b197c10 */ /* 0x000fe4000affe4ff */
[----:B------:R-:W-:Y:S02]  /*15550*/  FSETP.NEU.AND P5, PT, RZ, UR21, PT ;  /* 0x00000015ff007c0b */ /* 0x000fe4000bfad000 */
[----:B------:R-:W-:Y:S02]  /*15560*/  IADD3 R30, P6, R30, UR6, RZ ;  /* 0x000000061e1e7c10 */ /* 0x000fe4000ffde0ff */
[--C-:B------:R-:W-:Y:S02]  /*15570*/  IADD3.X R29, R31, UR7, R38.reuse, P2, P3 ;  /* 0x000000071f1d7c10 */ /* 0x100fe400097e6426 */
[----:B------:R-:W-:Y:S02]  /*15580*/  IADD3.X R27, R27, UR7, R38, P0, P1 ;  /* 0x000000071b1b7c10 */ /* 0x000fe400087e2426 */
[----:B------:R-:W-:-:S05]  /*15590*/  IADD3.X R31, R31, UR7, RZ, P6, !PT ;  /* 0x000000071f1f7c10 */ /* 0x000fca000b7fe4ff */
[----:B------:R-:W-:Y:S05]  /*155a0*/  @!P5 BRA `(.L_x_32) ;  /* 0x000000d800f4d947 */ /* 0x000fea0003800000 */
[----:B------:R-:W-:Y:S01]  /*155b0*/  ULDC.64 UR6, c[0x0][0x5b8] ;  /* 0x00016e0000067ab9 */ /* 0x000fe20000000a00 */
[----:B------:R-:W-:Y:S01]  /*155c0*/  BSSY B1, `(.L_x_33) ;  /* 0x0000013000017945 */ /* 0x000fe20003800000 */
[----:B------:R-:W-:Y:S01]  /*155d0*/  IMAD.U32 R38, RZ, RZ, UR6 ;  /* 0x00000006ff267e24 */ /* 0x000fe2000f8e00ff */
[----:B------:R-:W-:-:S03]  /*155e0*/  UIMAD UR6, UR11, UR6, URZ ;  /* 0x000000060b0672a4 */ /* 0x000fc6000f8e023f */
[----:B------:R-:W-:Y:S01]  /*155f0*/  IMAD.WIDE.U32 R32, R38, UR9, R32 ;  /* 0x0000000926207c25 */ /* 0x000fe2000f8e0020 */
[----:B------:R-:W-:-:S03]  /*15600*/  UIMAD UR6, UR9, UR7, UR6 ;  /* 0x00000007090672a4 */ /* 0x000fc6000f8e0206 */
[----:B------:R-:W-:Y:S01]  /*15610*/  IMAD.MOV.U32 R38, RZ, RZ, R32 ;  /* 0x000000ffff267224 */ /* 0x000fe200078e0020 */
[----:B------:R-:W-:Y:S02]  /*15620*/  ULDC.64 UR8, c[0x0][0x5a8] ;  /* 0x00016a0000087ab9 */ /* 0x000fe40000000a00 */
[----:B------:R-:W-:Y:S01]  /*15630*/  VIADD R39, R33, UR6 ;  /* 0x0000000621277c36 */ /* 0x000fe20008000000 */
[----:B------:R-:W-:Y:S02]  /*15640*/  ULDC.64 UR6, c[0x0][0x5b0] ;  /* 0x00016c0000067ab9 */ /* 0x000fe40000000a00 */
[----:B------:R-:W-:Y:S02]  /*15650*/  IMAD R40, R37, UR6, RZ ;  /* 0x0000000625287c24 */ /* 0x000fe4000f8e02ff */
[----:B------:R-:W-:-:S04]  /*15660*/  IMAD.WIDE.U32 R32, R35, UR6, R38 ;  /* 0x0000000623207c25 */ /* 0x000fc8000f8e0026 */
[----:B------:R-:W-:Y:S01]  /*15670*/  IMAD R40, R35, UR7, R40 ;  /* 0x0000000723287c24 */ /* 0x000fe2000f8e0228 */
[----:B------:R-:W-:-:S04]  /*15680*/  IADD3 R32, P0, R32, UR8, RZ ;  /* 0x0000000820207c10 */ /* 0x000fc8000ff1e0ff */
[--C-:B------:R-:W-:Y:S02]  /*15690*/  IADD3.X R33, R33, UR9, R40.reuse, P0, !PT ;  /* 0x0000000921217c10 */ /* 0x100fe400087fe428 */
[----:B------:R-:W-:Y:S02]  /*156a0*/  ISETP.GE.AND P0, PT, R34, 0x1, PT ;  /* 0x000000012200780c */ /* 0x000fe40003f06270 */
[----:B------:R-:W-:Y:S02]  /*156b0*/  PRMT R40, RZ, 0x7610, R40 ;  /* 0x00007610ff287816 */ /* 0x000fe40000000028 */
[----:B------:R-:W-:-:S13]  /*156c0*/  ISETP.LT.OR P1, PT, R0, 0x1, !P0 ;  /* 0x000000010000780c */ /* 0x000fda0004721670 */
[----:B------:R-:W-:Y:S05]  /*156d0*/  @P1 BRA `(.L_x_34) ;  /* 0x0000000000041947 */ /* 0x000fea0003800000 */
[----:B------:R0:W5:Y:S02]  /*156e0*/  LDG.E.U8 R40, desc[UR14][R32.64] ;  /* 0x0000000e20287981 */ /* 0x000164000c1e1100 */
.L_x_34:
[----:B------:R-:W-:Y:S05]  /*156f0*/  BSYNC B1 ;  /* 0x0000000000017941 */ /* 0x000fea0003800000 */
.L_x_33:
[----:B-----5:R-:W-:Y:S01]  /*15700*/  LOP3.LUT R40, R40, 0xff, RZ, 0xc0, !PT ;  /* 0x000000ff28287812 */ /* 0x020fe200078ec0ff */
[----:B------:R-:W-:Y:S03]  /*15710*/  BSSY B1, `(.L_x_35) ;  /* 0x000000b000017945 */ /* 0x000fe60003800000 */
[----:B------:R-:W-:-:S05]  /*15720*/  F2FP.F16.E5M2.UNPACK_B R40, R40 ;  /* 0x00000028ff28723e */ /* 0x000fca00020004ff */
[----:B------:R-:W-:-:S05]  /*15730*/  HADD2.F32 R40, -RZ, R40.H0_H0 ;  /* 0x20000028ff287230 */ /* 0x000fca0000004100 */
[----:B------:R-:W-:-:S04]  /*15740*/  FMUL R40, R40, UR21 ;  /* 0x0000001528287c20 */ /* 0x000fc80008400000 */
[----:B------:R-:W-:-:S05]  /*15750*/  FFMA R2, R2, UR20, R40 ;  /* 0x0000001402027c23 */ /* 0x000fca0008000028 */
[----:B------:R-:W-:-:S05]  /*15760*/  F2FP.SATFINITE.E5M2.F32.PACK_AB_MERGE_C R2, RZ, R2, RZ ;  /* 0x00000002ff02723e */ /* 0x000fca00048060ff */
[----:B------:R1:W-:Y:S01]  /*15770*/  @!P1 STG.E.U8 desc[UR14][R24.64], R2 ;  /* 0x0000000218009986 */ /* 0x0003e2000c10110e */
[----:B------:R-:W-:Y:S02]  /*15780*/  ISETP.LT.OR P1, PT, R0, 0x2, !P0 ;  /* 0x000000020000780c */ /* 0x000fe40004721670 */
[----:B-1----:R-:W-:-:S11]  /*15790*/  PRMT R2, RZ, 0x7610, R2 ;  /* 0x00007610ff027816 */ /* 0x002fd60000000002 */
[----:B------:R-:W-:Y:S05]  /*157a0*/  @P1 BRA `(.L_x_36) ;  /* 0x0000000000041947 */ /* 0x000fea0003800000 */
[----:B------:R1:W5:Y:S02]  /*157b0*/  LDG.E.U8 R2, desc[UR14][R32.64+0x1] ;  /* 0x0000010e20027981 */ /* 0x000364000c1e1100 */
.L_x_36:
[----:B------:R-:W-:Y:S05]  /*157c0*/  BSYNC B1 ;  /* 0x0000000000017941 */ /* 0x000fea0003800000 */
.L_x_35:
        /* <DEDUP_REMOVED lines=8> */
[----:B------:R-:W-:-:S05]  /*15850*/  IADD3 R2, P1, R35, 0x8, RZ ;  /* 0x0000000823027810 */ /* 0x000fca0007f3e0ff */
[----:B---3--:R-:W-:-:S04]  /*15860*/  IMAD.X R3, RZ, RZ, R37, P1 ;  /* 0x000000ffff037224 */ /* 0x008fc800008e0625 */
[----:B------:R-:W-:-:S04]  /*15870*/  IMAD R3, R3, UR6, RZ ;  /* 0x0000000603037c24 */ /* 0x000fc8000f8e02ff */
[C---:B------:R-:W-:Y:S02]  /*15880*/  IMAD R40, R2.reuse, UR7, R3 ;  /* 0x0000000702287c24 */ /* 0x040fe4000f8e0203 */
[----:B------:R-:W-:-:S03]  /*15890*/  IMAD.WIDE.U32 R2, R2, UR6, R38 ;  /* 0x0000000602027c25 */ /* 0x000fc6000f8e0026 */
[----:B------:R-:W-:-:S04]  /*158a0*/  IADD3 R2, P1, R2, UR8, RZ ;  /* 0x0000000802027c10 */ /* 0x000fc8000ff3e0ff */
[--C-:B------:R-:W-:Y:S02]  /*158b0*/  IADD3.X R3, R3, UR9, R40.reuse, P1, !PT ;  /* 0x0000000903037c10 */ /* 0x100fe40008ffe428 */
[----:B------:R-:W-:Y:S02]  /*158c0*/  ISETP.GE.AND P1, PT, R34, 0x9, PT ;  /* 0x000000092200780c */ /* 0x000fe40003f26270 */
[----:B------:R-:W-:Y:S02]  /*158d0*/  PRMT R40, RZ, 0x7610, R40 ;  /* 0x00007610ff287816 */ /* 0x000fe40000000028 */
[----:B------:R-:W-:-:S13]  /*158e0*/  ISETP.LT.OR P2, PT, R0, 0x1, !P1 ;  /* 0x000000010000780c */ /* 0x000fda0004f41670 */
[----:B------:R-:W-:Y:S05]  /*158f0*/  @P2 BRA `(.L_x_38) ;  /* 0x0000000000042947 */ /* 0x000fea0003800000 */
[----:B------:R3:W5:Y:S02]  /*15900*/  LDG.E.U8 R40, desc[UR14][R2.64] ;  /* 0x0000000e02287981 */ /* 0x000764000c1e1100 */
.L_x_38:
[----:B------:R-:W-:Y:S05]  /*15910*/  BSYNC B1 ;  /* 0x0000000000017941 */ /* 0x000fea0003800000 */
.L_x_37:
        /* <DEDUP_REMOVED lines=9> */
[----:B----4-:R-:W-:-:S11]  /*159b0*/  PRMT R4, RZ, 0x7610, R4 ;  /* 0x00007610ff047816 */ /* 0x010fd60000000004 */
[----:B------:R-:W-:Y:S05]  /*159c0*/  @P2 BRA `(.L_x_40) ;  /* 0x0000000000042947 */ /* 0x000fea0003800000 */
[----:B------:R4:W5:Y:S02]  /*159d0*/  LDG.E.U8 R4, desc[UR14][R2.64+0x1] ;  /* 0x0000010e02047981 */ /* 0x000964000c1e1100 */
.L_x_40:
[----:B------:R-:W-:Y:S05]  /*159e0*/  BSYNC B1 ;  /* 0x0000000000017941 */ /* 0x000fea0003800000 */
.L_x_39:
[----:B-----5:R-:W-:Y:S01]  /*159f0*/  LOP3.LUT R4, R4, 0xff, RZ, 0xc0, !PT ;  /* 0x000000ff04047812 */ /* 0x020fe200078ec0ff */
[----:B------:R-:W-:Y:S01]  /*15a00*/  BSSY B1, `(.L_x_41) ;  /* 0x000000b000017945 */ /* 0x000fe20003800000 */
[----:B------:R-:W-:Y:S02]  /*15a10*/  ISETP.LT.OR P3, PT, R0, 0x9, !P0 ;  /* 0x000000090000780c */ /* 0x000fe40004761670 */
[----:B------:R-:W-:-:S05]  /*15a20*/  F2FP.F16.E5M2.UNPACK_B R4, R4 ;  /* 0x00000004ff04723e */ /* 0x000fca00020004ff */
[----:B------:R-:W-:-:S05]  /*15a30*/  HADD2.F32 R4, -RZ, R4.H0_H0 ;  /* 0x20000004ff047230 */ /* 0x000fca0000004100 */
[----:B------:R-:W-:-:S04]  /*15a40*/  FMUL R4, R4, UR21 ;  /* 0x0000001504047c20 */ /* 0x000fc80008400000 */
[--C-:B------:R-:W-:Y:S01]  /*15a50*/  FFMA R5, R5, UR20, R4.reuse ;  /* 0x0000001405057c23 */ /* 0x100fe20008000004 */
[----:B------:R-:W-:-:S04]  /*15a60*/  PRMT R4, RZ, 0x7610, R4 ;  /* 0x00007610ff047816 */ /* 0x000fc80000000004 */
[----:B------:R-:W-:-:S05]  /*15a70*/  F2FP.SATFINITE.E5M2.F32.PACK_AB_MERGE_C R5, RZ, R5, RZ ;  /* 0x00000005ff05723e */ /* 0x000fca00048060ff */
[----:B------:R0:W-:Y:S01]  /*15a80*/  @!P2 STG.E.U8 desc[UR14][R26.64+0x1], R5 ;  /* 0x000001051a00a986 */ /* 0x0001e2000c10110e */
[----:B------:R-:W-:Y:S05]  /*15a90*/  @P3 BRA `(.L_x_42) ;  /* 0x0000000000043947 */ /* 0x000fea0003800000 */
[----:B------:R0:W5:Y:S02]  /*15aa0*/  LDG.E.U8 R4, desc[UR14][R32.64+0x8] ;  /* 0x0000080e20047981 */ /* 0x000164000c1e1100 */
.L_x_42:
[----:B------:R-:W-:Y:S05]  /*15ab0*/  BSYNC B1 ;  /* 0x0000000000017941 */ /* 0x000fea0003800000 */
.L_x_41:
        /* <DEDUP_REMOVED lines=12> */
.L_x_44:
[----:B------:R-:W-:Y:S05]  /*15b80*/  BSYNC B1 ;  /* 0x0000000000017941 */ /* 0x000fea0003800000 */
.L_x_43:
        /* <DEDUP_REMOVED lines=12> */
.L_x_46:
[----:B------:R-:W-:Y:S05]  /*15c50*/  BSYNC B1 ;  /* 0x0000000000017941 */ /* 0x000fea0003800000 */
.L_x_45:
        /* <DEDUP_REMOVED lines=12> */
.L_x_48:
[----:B------:R-:W-:Y:S05]  /*15d20*/  BSYNC B1 ;  /* 0x0000000000017941 */ /* 0x000fea0003800000 */
.L_x_47:
        /* <DEDUP_REMOVED lines=12> */
.L_x_50:
[----:B------:R-:W-:Y:S05]  /*15df0*/  BSYNC B1 ;  /* 0x0000000000017941 */ /* 0x000fea0003800000 */
.L_x_49:
        /* <DEDUP_REMOVED lines=12> */
.L_x_52:
[----:B------:R-:W-:Y:S05]  /*15ec0*/  BSYNC B1 ;  /* 0x0000000000017941 */ /* 0x000fea0003800000 */
.L_x_51:
        /* <DEDUP_REMOVED lines=12> */
.L_x_54:
[----:B------:R-:W-:Y:S05]  /*15f90*/  BSYNC B1 ;  /* 0x0000000000017941 */ /* 0x000fea0003800000 */
.L_x_53:
        /* <DEDUP_REMOVED lines=12> */
.L_x_56:
[----:B------:R-:W-:Y:S05]  /*16060*/  BSYNC B1 ;  /* 0x0000000000017941 */ /* 0x000fea0003800000 */
.L_x_55:
        /* <DEDUP_REMOVED lines=12> */
.L_x_58:
[----:B------:R-:W-:Y:S05]  /*16130*/  BSYNC B1 ;  /* 0x0000000000017941 */ /* 0x000fea0003800000 */
.L_x_57:
        /* <DEDUP_REMOVED lines=12> */
.L_x_60:
[----:B------:R-:W-:Y:S05]  /*16200*/  BSYNC B1 ;  /* 0x0000000000017941 */ /* 0x000fea0003800000 */
.L_x_59:
        /* <DEDUP_REMOVED lines=12> */
.L_x_62:
[----:B------:R-:W-:Y:S05]  /*162d0*/  BSYNC B1 ;  /* 0x0000000000017941 */ /* 0x000fea0003800000 */
.L_x_61:
        /* <DEDUP_REMOVED lines=12> */
.L_x_64:
[----:B------:R-:W-:Y:S05]  /*163a0*/  BSYNC B1 ;  /* 0x0000000000017941 */ /* 0x000fea0003800000 */
.L_x_63:
        /* <DEDUP_REMOVED lines=12> */
.L_x_66:
[----:B------:R-:W-:Y:S05]  /*16470*/  BSYNC B1 ;  /* 0x0000000000017941 */ /* 0x000fea0003800000 */
.L_x_65:
        /* <DEDUP_REMOVED lines=12> */
.L_x_68:
[----:B------:R-:W-:Y:S05]  /*16540*/  BSYNC B1 ;  /* 0x0000000000017941 */ /* 0x000fea0003800000 */
.L_x_67:
        /* <DEDUP_REMOVED lines=12> */
.L_x_70:
[----:B------:R-:W-:Y:S05]  /*16610*/  BSYNC B1 ;  /* 0x0000000000017941 */ /* 0x000fea0003800000 */
.L_x_69:
        /* <DEDUP_REMOVED lines=12> */
.L_x_72:
[----:B------:R-:W-:Y:S05]  /*166e0*/  BSYNC B1 ;  /* 0x0000000000017941 */ /* 0x000fea0003800000 */
.L_x_71:
        /* <DEDUP_REMOVED lines=12> */
.L_x_74:
[----:B------:R-:W-:Y:S05]  /*167b0*/  BSYNC B1 ;  /* 0x0000000000017941 */ /* 0x000fea0003800000 */
.L_x_73:
        /* <DEDUP_REMOVED lines=12> */
.L_x_76:
[----:B------:R-:W-:Y:S05]  /*16880*/  BSYNC B1 ;  /* 0x0000000000017941 */ /* 0x000fea0003800000 */
.L_x_75:
        /* <DEDUP_REMOVED lines=12> */
.L_x_78:
[----:B------:R-:W-:Y:S05]  /*16950*/  BSYNC B1 ;  /* 0x0000000000017941 */ /* 0x000fea0003800000 */
.L_x_77:
        /* <DEDUP_REMOVED lines=12> */
.L_x_80:
[----:B------:R-:W-:Y:S05]  /*16a20*/  BSYNC B1 ;  /* 0x0000000000017941 */ /* 0x000fea0003800000 */
.L_x_79:
        /* <DEDUP_REMOVED lines=12> */
.L_x_82:
[----:B------:R-:W-:Y:S05]  /*16af0*/  BSYNC B1 ;  /* 0x0000000000017941 */ /* 0x000fea0003800000 */
.L_x_81:
        /* <DEDUP_REMOVED lines=12> */
.L_x_84:
[----:B------:R-:W-:Y:S05]  /*16bc0*/  BSYNC B1 ;  /* 0x0000000000017941 */ /* 0x000fea0003800000 */
.L_x_83:
        /* <DEDUP_REMOVED lines=12> */
.L_x_86:
[----:B------:R-:W-:Y:S05]  /*16c90*/  BSYNC B1 ;  /* 0x0000000000017941 */ /* 0x000fea0003800000 */
.L_x_85:
        /* <DEDUP_REMOVED lines=12> */
.L_x_88:
[----:B------:R-:W-:Y:S05]  /*16d60*/  BSYNC B1 ;  /* 0x0000000000017941 */ /* 0x000fea0003800000 */
.L_x_87:
        /* <DEDUP_REMOVED lines=12> */
.L_x_90:
[----:B------:R-:W-:Y:S05]  /*16e30*/  BSYNC B1 ;  /* 0x0000000000017941 */ /* 0x000fea0003800000 */
.L_x_89:
        /* <DEDUP_REMOVED lines=12> */
.L_x_92:
[----:B------:R-:W-:Y:S05]  /*16f00*/  BSYNC B1 ;  /* 0x0000000000017941 */ /* 0x000fea0003800000 */
.L_x_91:
        /* <DEDUP_REMOVED lines=12> */
.L_x_94:
[----:B------:R-:W-:Y:S05]  /*16fd0*/  BSYNC B1 ;  /* 0x0000000000017941 */ /* 0x000fea0003800000 */
.L_x_93:
        /* <DEDUP_REMOVED lines=12> */
.L_x_96:
[----:B------:R-:W-:Y:S05]  /*170a0*/  BSYNC B1 ;  /* 0x0000000000017941 */ /* 0x000fea0003800000 */
.L_x_95:
        /* <DEDUP_REMOVED lines=12> */
.L_x_98:
[----:B------:R-:W-:Y:S05]  /*17170*/  BSYNC B1 ;  /* 0x0000000000017941 */ /* 0x000fea0003800000 */
.L_x_97:
        /* <DEDUP_REMOVED lines=12> */
.L_x_100:
[----:B------:R-:W-:Y:S05]  /*17240*/  BSYNC B1 ;  /* 0x0000000000017941 */ /* 0x000fea0003800000 */
.L_x_99:
        /* <DEDUP_REMOVED lines=12> */
.L_x_102:
[----:B------:R-:W-:Y:S05]  /*17310*/  BSYNC B1 ;  /* 0x0000000000017941 */ /* 0x000fea0003800000 */
.L_x_101:
        /* <DEDUP_REMOVED lines=12> */
.L_x_104:
[----:B------:R-:W-:Y:S05]  /*173e0*/  BSYNC B1 ;  /* 0x0000000000017941 */ /* 0x000fea0003800000 */
.L_x_103:
        /* <DEDUP_REMOVED lines=12> */
.L_x_106:
[----:B------:R-:W-:Y:S05]  /*174b0*/  BSYNC B1 ;  /* 0x0000000000017941 */ /* 0x000fea0003800000 */
.L_x_105:
        /* <DEDUP_REMOVED lines=12> */
.L_x_108:
[----:B------:R-:W-:Y:S05]  /*17580*/  BSYNC B1 ;  /* 0x0000000000017941 */ /* 0x000fea0003800000 */
.L_x_107:
        /* <DEDUP_REMOVED lines=12> */
.L_x_110:
[----:B------:R-:W-:Y:S05]  /*17650*/  BSYNC B1 ;  /* 0x0000000000017941 */ /* 0x000fea0003800000 */
.L_x_109:
        /* <DEDUP_REMOVED lines=12> */
.L_x_112:
[----:B------:R-:W-:Y:S05]  /*17720*/  BSYNC B1 ;  /* 0x0000000000017941 */ /* 0x000fea0003800000 */
.L_x_111:
        /* <DEDUP_REMOVED lines=12> */
.L_x_114:
[----:B------:R-:W-:Y:S05]  /*177f0*/  BSYNC B1 ;  /* 0x0000000000017941 */ /* 0x000fea0003800000 */
.L_x_113:
[----:B-----5:R-:W-:Y:S01]  /*17800*/  LOP3.LUT R4, R4, 0xff, RZ, 0xc0, !PT ;  /* 0x000000ff04047812 */ /* 0x020fe200078ec0ff */
[----:B------:R-:W-:Y:S01]  /*17810*/  BSSY B1, `(.L_x_115) ;  /* 0x000000b000017945 */ /* 0x000fe20003800000 */
[----:B------:R-:W-:Y:S02]  /*17820*/  ISETP.LT.OR P2, PT, R0, 0x52, !P0 ;  /* 0x000000520000780c */ /* 0x000fe40004741670 */
[----:B------:R-:W-:-:S05]  /*17830*/  F2FP.F16.E5M2.UNPACK_B R4, R4 ;  /* 0x00000004ff04723e */ /* 0x000fca00020004ff */
[----:B------:R-:W-:-:S05]  /*17840*/  HADD2.F32 R4, -RZ, R4.H0_H0 ;  /* 0x20000004ff047230 */ /* 0x000fca0000004100 */
[----:B------:R-:W-:-:S04]  /*17850*/  FMUL R4, R4, UR21 ;  /* 0x0000001504047c20 */ /* 0x000fc80008400000 */
[----:B------:R-:W-:-:S05]  /*17860*/  FFMA R4, R170, UR20, R4 ;  /* 0x00000014aa047c23 */ /* 0x000fca0008000004 */
[----:B0-----:R-:W-:Y:S02]  /*17870*/  F2FP.SATFINITE.E5M2.F32.PACK_AB_MERGE_C R5, RZ, R4, RZ ;  /* 0x00000004ff05723e */ /* 0x001fe400048060ff */
[----:B------:R-:W-:-:S03]  /*17880*/  PRMT R4, RZ, 0x7610, R4 ;  /* 0x00007610ff047816 */ /* 0x000fc60000000004 */
[----:B------:R0:W-:Y:S01]  /*17890*/  @!P3 STG.E.U8 desc[UR14][R24.64+0x50], R5 ;  /* 0x000050051800b986 */ /* 0x0001e2000c10110e */
[----:B------:R-:W-:Y:S05]  /*178a0*/  @P2 BRA `(.L_x_116) ;  /* 0x0000000000042947 */ /* 0x000fea0003800000 */
[----:B------:R0:W5:Y:S02]  /*178b0*/  LDG.E.U8 R4, desc[UR14][R32.64+0x51] ;  /* 0x0000510e20047981 */ /* 0x000164000c1e1100 */
.L_x_116:
[----:B------:R-:W-:Y:S05]  /*178c0*/  BSYNC B1 ;  /* 0x0000000000017941 */ /* 0x000fea0003800000 */
.L_x_115:
        /* <DEDUP_REMOVED lines=12> */
.L_x_118:
[----:B------:R-:W-:Y:S05]  /*17990*/  BSYNC B1 ;  /* 0x0000000000017941 */ /* 0x000fea0003800000 */
.L_x_117:
        /* <DEDUP_REMOVED lines=12> */
.L_x_120:
[----:B------:R-:W-:Y:S05]  /*17a60*/  BSYNC B1 ;  /* 0x0000000000017941 */ /* 0x000fea0003800000 */
.L_x_119:
        /* <DEDUP_REMOVED lines=12> */
.L_x_122:
[----:B------:R-:W-:Y:S05]  /*17b30*/  BSYNC B1 ;  /* 0x0000000000017941 */ /* 0x000fea0003800000 */
.L_x_121:
[----:B-----5:R-:W-:Y:S01]  /*17b40*/  LOP3.LUT R4, R4, 0xff, RZ, 0xc0, !PT ;  /* 0x000000ff04047812 */ /* 0x020fe200078ec0ff */
[----:B------:R-:W-:Y:S01]  /*17b50*/  BSSY B1, `(.L_x_123) ;  /* 0x000000b000017945 */ /* 0x000fe20003800000 */
[----:B------:R-:W-:Y:S02]  /*17b60*/  ISETP.LT.OR P2, PT, R0, 0x5a, !P0 ;  /* 0x0000005a0000780c */ /* 0x000fe40004741670 */
[----:B------:R-:W-:-:S05]  /*17b70*/  F2FP.F16.E5M2.UNPACK_B R4, R4 ;  /* 0x00000004ff04723e */ /* 0x000fca00020004ff */
[----:B------:R-:W-:-:S05]  /*17b80*/  HADD2.F32 R4, -RZ, R4.H0_H0 ;  /* 0x20000004ff047230 */ /* 0x000fca0000004100 */
[----:B0-----:R-:W-:Y:S01]  /*17b90*/  FMUL R5, R4, UR21 ;  /* 0x0000001504057c20 */ /* 0x001fe20008400000 */
[----:B------:R-:W-:-:S03]  /*17ba0*/  PRMT R4, RZ, 0x7610, R4 ;  /* 0x00007610ff047816 */ /* 0x000fc60000000004 */
[----:B------:R-:W-:-:S05]  /*17bb0*/  FFMA R5, R174, UR20, R5 ;  /* 0x00000014ae057c23 */ /* 0x000fca0008000005 */
[----:B------:R-:W-:-:S05]  /*17bc0*/  F2FP.SATFINITE.E5M2.F32.PACK_AB_MERGE_C R5, RZ, R5, RZ ;  /* 0x00000005ff05723e */ /* 0x000fca00048060ff */
[----:B------:R0:W-:Y:S01]  /*17bd0*/  @!P3 STG.E.U8 desc[UR14][R24.64+0x58], R5 ;  /* 0x000058051800b986 */ /* 0x0001e2000c10110e */
[----:B------:R-:W-:Y:S05]  /*17be0*/  @P2 BRA `(.L_x_124) ;  /* 0x0000000000042947 */ /* 0x000fea0003800000 */
[----:B------:R0:W5:Y:S02]  /*17bf0*/  LDG.E.U8 R4, desc[UR14][R32.64+0x59] ;  /* 0x0000590e20047981 */ /* 0x000164000c1e1100 */
.L_x_124:
[----:B------:R-:W-:Y:S05]  /*17c00*/  BSYNC B1 ;  /* 0x0000000000017941 */ /* 0x000fea0003800000 */
.L_x_123:
        /* <DEDUP_REMOVED lines=12> */
.L_x_126:
[----:B------:R-:W-:Y:S05]  /*17cd0*/  BSYNC B1 ;  /* 0x0000000000017941 */ /* 0x000fea0003800000 */
.L_x_125:
        /* <DEDUP_REMOVED lines=12> */
.L_x_128:
[----:B------:R-:W-:Y:S05]  /*17da0*/  BSYNC B1 ;  /* 0x0000000000017941 */ /* 0x000fea0003800000 */
.L_x_127:
        /* <DEDUP_REMOVED lines=12> */
.L_x_130:
[----:B------:R-:W-:Y:S05]  /*17e70*/  BSYNC B1 ;  /* 0x0000000000017941 */ /* 0x000fea0003800000 */
.L_x_129:
        /* <DEDUP_REMOVED lines=12> */
.L_x_132:
[----:B------:R-:W-:Y:S05]  /*17f40*/  BSYNC B1 ;  /* 0x0000000000017941 */ /* 0x000fea0003800000 */
.L_x_131:
        /* <DEDUP_REMOVED lines=12> */
.L_x_134:
[----:B------:R-:W-:Y:S05]  /*18010*/  BSYNC B1 ;  /* 0x0000000000017941 */ /* 0x000fea0003800000 */
.L_x_133:
        /* <DEDUP_REMOVED lines=12> */
.L_x_136:
[----:B------:R-:W-:Y:S05]  /*180e0*/  BSYNC B1 ;  /* 0x0000000000017941 */ /* 0x000fea0003800000 */
.L_x_135:
        /* <DEDUP_REMOVED lines=12> */
.L_x_138:
[----:B------:R-:W-:Y:S05]  /*181b0*/  BSYNC B1 ;  /* 0x0000000000017941 */ /* 0x000fea0003800000 */
.L_x_137:
        /* <DEDUP_REMOVED lines=12> */
.L_x_140:
[----:B------:R-:W-:Y:S05]  /*18280*/  BSYNC B1 ;  /* 0x0000000000017941 */ /* 0x000fea0003800000 */
.L_x_139:
        /* <DEDUP_REMOVED lines=12> */
.L_x_142:
[----:B------:R-:W-:Y:S05]  /*18350*/  BSYNC B1 ;  /* 0x0000000000017941 */ /* 0x000fea0003800000 */
.L_x_141:
        /* <DEDUP_REMOVED lines=12> */
.L_x_144:
[----:B------:R-:W-:Y:S05]  /*18420*/  BSYNC B1 ;  /* 0x0000000000017941 */ /* 0x000fea0003800000 */
.L_x_143:
        /* <DEDUP_REMOVED lines=12> */
.L_x_146:
[----:B------:R-:W-:Y:S05]  /*184f0*/  BSYNC B1 ;  /* 0x0000000000017941 */ /* 0x000fea0003800000 */
.L_x_145:
        /* <DEDUP_REMOVED lines=12> */
.L_x_148:
[----:B------:R-:W-:Y:S05]  /*185c0*/  BSYNC B1 ;  /* 0x0000000000017941 */ /* 0x000fea0003800000 */
.L_x_147:
        /* <DEDUP_REMOVED lines=12> */
.L_x_150:
[----:B------:R-:W-:Y:S05]  /*18690*/  BSYNC B1 ;  /* 0x0000000000017941 */ /* 0x000fea0003800000 */
.L_x_149:
        /* <DEDUP_REMOVED lines=12> */
.L_x_152:
[----:B------:R-:W-:Y:S05]  /*18760*/  BSYNC B1 ;  /* 0x0000000000017941 */ /* 0x000fea0003800000 */
.L_x_151:
        /* <DEDUP_REMOVED lines=12> */
.L_x_154:
[----:B------:R-:W-:Y:S05]  /*18830*/  BSYNC B1 ;  /* 0x0000000000017941 */ /* 0x000fea0003800000 */
.L_x_153:
        /* <DEDUP_REMOVED lines=12> */
.L_x_156:
[----:B------:R-:W-:Y:S05]  /*18900*/  BSYNC B1 ;  /* 0x0000000000017941 */ /* 0x000fea0003800000 */
.L_x_155:
        /* <DEDUP_REMOVED lines=12> */
.L_x_158:
[----:B------:R-:W-:Y:S05]  /*189d0*/  BSYNC B1 ;  /* 0x0000000000017941 */ /* 0x000fea0003800000 */
.L_x_157:
        /* <DEDUP_REMOVED lines=12> */
.L_x_160:
[----:B------:R-:W-:Y:S05]  /*18aa0*/  BSYNC B1 ;  /* 0x0000000000017941 */ /* 0x000fea0003800000 */
.L_x_159:
        /* <DEDUP_REMOVED lines=12> */
.L_x_162:
[----:B------:R-:W-:Y:S05]  /*18b70*/  BSYNC B1 ;  /* 0x0000000000017941 */ /* 0x000fea0003800000 */
.L_x_161:
        /* <DEDUP_REMOVED lines=12> */
.L_x_164:
[----:B------:R-:W-:Y:S05]  /*18c40*/  BSYNC B1 ;  /* 0x0000000000017941 */ /* 0x000fea0003800000 */
.L_x_163:
        /* <DEDUP_REMOVED lines=12> */
.L_x_166:
[----:B------:R-:W-:Y:S05]  /*18d10*/  BSYNC B1 ;  /* 0x0000000000017941 */ /* 0x000fea0003800000 */
.L_x_165:
        /* <DEDUP_REMOVED lines=12> */
.L_x_168:
[----:B------:R-:W-:Y:S05]  /*18de0*/  BSYNC B1 ;  /* 0x0000000000017941 */ /* 0x000fea0003800000 */
.L_x_167:
        /* <DEDUP_REMOVED lines=12> */
.L_x_170:
[----:B------:R-:W-:Y:S05]  /*18eb0*/  BSYNC B1 ;  /* 0x0000000000017941 */ /* 0x000fea0003800000 */
.L_x_169:
        /* <DEDUP_REMOVED lines=12> */
.L_x_172:
[----:B------:R-:W-:Y:S05]  /*18f80*/  BSYNC B1 ;  /* 0x0000000000017941 */ /* 0x000fea0003800000 */
.L_x_171:
        /* <DEDUP_REMOVED lines=12> */
.L_x_174:
[----:B------:R-:W-:Y:S05]  /*19050*/  BSYNC B1 ;  /* 0x0000000000017941 */ /* 0x000fea0003800000 */
.L_x_173:
        /* <DEDUP_REMOVED lines=12> */
.L_x_176:
[----:B------:R-:W-:Y:S05]  /*19120*/  BSYNC B1 ;  /* 0x0000000000017941 */ /* 0x000fea0003800000 */
.L_x_175:
        /* <DEDUP_REMOVED lines=12> */
.L_x_178:
[----:B------:R-:W-:Y:S05]  /*191f0*/  BSYNC B1 ;  /* 0x0000000000017941 */ /* 0x000fea0003800000 */
.L_x_177:
        /* <DEDUP_REMOVED lines=12> */
.L_x_180:
[----:B------:R-:W-:Y:S05]  /*192c0*/  BSYNC B1 ;  /* 0x0000000000017941 */ /* 0x000fea0003800000 */
.L_x_179:
        /* <DEDUP_REMOVED lines=12> */
.L_x_182:
[----:B------:R-:W-:Y:S05]  /*19390*/  BSYNC B1 ;  /* 0x0000000000017941 */ /* 0x000fea0003800000 */
.L_x_181:
        /* <DEDUP_REMOVED lines=12> */
.L_x_184:
[----:B------:R-:W-:Y:S05]  /*19460*/  BSYNC B1 ;  /* 0x0000000000017941 */ /* 0x000fea0003800000 */
.L_x_183:
        /* <DEDUP_REMOVED lines=12> */
.L_x_186:
[----:B------:R-:W-:Y:S05]  /*19530*/  BSYNC B1 ;  /* 0x0000000000017941 */ /* 0x000fea0003800000 */
.L_x_185:
        /* <DEDUP_REMOVED lines=12> */
.L_x_188:
[----:B------:R-:W-:Y:S05]  /*19600*/  BSYNC B1 ;  /* 0x0000000000017941 */ /* 0x000fea0003800000 */
.L_x_187:
        /* <DEDUP_REMOVED lines=12> */
.L_x_190:
[----:B------:R-:W-:Y:S05]  /*196d0*/  BSYNC B1 ;  /* 0x0000000000017941 */ /* 0x000fea0003800000 */
.L_x_189:
        /* <DEDUP_REMOVED lines=12> */
.L_x_192:
[----:B------:R-:W-:Y:S05]  /*197a0*/  BSYNC B1 ;  /* 0x0000000000017941 */ /* 0x000fea0003800000 */
.L_x_191:
        /* <DEDUP_REMOVED lines=12> */
.L_x_194:
[----:B------:R-:W-:Y:S05]  /*19870*/  BSYNC B1 ;  /* 0x0000000000017941 */ /* 0x000fea0003800000 */
.L_x_193:
        /* <DEDUP_REMOVED lines=12> */
.L_x_196:
[----:B------:R-:W-:Y:S05]  /*19940*/  BSYNC B1 ;  /* 0x0000000000017941 */ /* 0x000fea0003800000 */
.L_x_195:
        /* <DEDUP_REMOVED lines=12> */
.L_x_198:
[----:B------:R-:W-:Y:S05]  /*19a10*/  BSYNC B1 ;  /* 0x0000000000017941 */ /* 0x000fea0003800000 */
.L_x_197:
        /* <DEDUP_REMOVED lines=12> */
.L_x_200:
[----:B------:R-:W-:Y:S05]  /*19ae0*/  BSYNC B1 ;  /* 0x0000000000017941 */ /* 0x000fea0003800000 */
.L_x_199:
        /* <DEDUP_REMOVED lines=12> */
.L_x_202:
[----:B------:R-:W-:Y:S05]  /*19bb0*/  BSYNC B1 ;  /* 0x0000000000017941 */ /* 0x000fea0003800000 */
.L_x_201:
        /* <DEDUP_REMOVED lines=12> */
.L_x_204:
[----:B------:R-:W-:Y:S05]  /*19c80*/  BSYNC B1 ;  /* 0x0000000000017941 */ /* 0x000fea0003800000 */
.L_x_203:
        /* <DEDUP_REMOVED lines=12> */
.L_x_206:
[----:B------:R-:W-:Y:S05]  /*19d50*/  BSYNC B1 ;  /* 0x0000000000017941 */ /* 0x000fea0003800000 */
.L_x_205:
        /* <DEDUP_REMOVED lines=12> */
.L_x_208:
[----:B------:R-:W-:Y:S05]  /*19e20*/  BSYNC B1 ;  /* 0x0000000000017941 */ /* 0x000fea0003800000 */
.L_x_207:
        /* <DEDUP_REMOVED lines=12> */
.L_x_210:
[----:B------:R-:W-:Y:S05]  /*19ef0*/  BSYNC B1 ;  /* 0x0000000000017941 */ /* 0x000fea0003800000 */
.L_x_209:
        /* <DEDUP_REMOVED lines=12> */
.L_x_212:
[----:B------:R-:W-:Y:S05]  /*19fc0*/  BSYNC B1 ;  /* 0x0000000000017941 */ /* 0x000fea0003800000 */
.L_x_211:
        /* <DEDUP_REMOVED lines=12> */
.L_x_214:
[----:B------:R-:W-:Y:S05]  /*1a090*/  BSYNC B1 ;  /* 0x0000000000017941 */ /* 0x000fea0003800000 */
.L_x_213:
        /* <DEDUP_REMOVED lines=12> */
.L_x_216:
[----:B------:R-:W-:Y:S05]  /*1a160*/  BSYNC B1 ;  /* 0x0000000000017941 */ /* 0x000fea0003800000 */
.L_x_215:
        /* <DEDUP_REMOVED lines=12> */
.L_x_218:
[----:B------:R-:W-:Y:S05]  /*1a230*/  BSYNC B1 ;  /* 0x0000000000017941 */ /* 0x000fea0003800000 */
.L_x_217:
        /* <DEDUP_REMOVED lines=12> */
.L_x_220:
[----:B------:R-:W-:Y:S05]  /*1a300*/  BSYNC B1 ;  /* 0x0000000000017941 */ /* 0x000fea0003800000 */
.L_x_219:
        /* <DEDUP_REMOVED lines=12> */
.L_x_222:
[----:B------:R-:W-:Y:S05]  /*1a3d0*/  BSYNC B1 ;  /* 0x0000000000017941 */ /* 0x000fea0003800000 */
.L_x_221:
        /* <DEDUP_REMOVED lines=12> */
.L_x_224:
[----:B------:R-:W-:Y:S05]  /*1a4a0*/  BSYNC B1 ;  /* 0x0000000000017941 */ /* 0x000fea0003800000 */
.L_x_223:
        /* <DEDUP_REMOVED lines=12> */
.L_x_226:
[----:B------:R-:W-:Y:S05]  /*1a570*/  BSYNC B1 ;  /* 0x0000000000017941 */ /* 0x000fea0003800000 */
.L_x_225:
        /* <DEDUP_REMOVED lines=12> */
.L_x_228:
[----:B------:R-:W-:Y:S05]  /*1a640*/  BSYNC B1 ;  /* 0x0000000000017941 */ /* 0x000fea0003800000 */
.L_x_227:
        /* <DEDUP_REMOVED lines=12> */
.L_x_230:
[----:B------:R-:W-:Y:S05]  /*1a710*/  BSYNC B1 ;  /* 0x0000000000017941 */ /* 0x000fea0003800000 */
.L_x_229:
        /* <DEDUP_REMOVED lines=12> */
.L_x_232:
[----:B------:R-:W-:Y:S05]  /*1a7e0*/  BSYNC B1 ;  /* 0x0000000000017941 */ /* 0x000fea0003800000 */
.L_x_231:
        /* <DEDUP_REMOVED lines=12> */
.L_x_234:
[----:B------:R-:W-:Y:S05]  /*1a8b0*/  BSYNC B1 ;  /* 0x0000000000017941 */ /* 0x000fea0003800000 */
.L_x_233:
        /* <DEDUP_REMOVED lines=12> */
.L_x_236:
[----:B------:R-:W-:Y:S05]  /*1a980*/  BSYNC B1 ;  /* 0x0000000000017941 */ /* 0x000fea0003800000 */
.L_x_235:
        /* <DEDUP_REMOVED lines=12> */
.L_x_238:
[----:B------:R-:W-:Y:S05]  /*1aa50*/  BSYNC B1 ;  /* 0x0000000000017941 */ /* 0x000fea0003800000 */
.L_x_237:
        /* <DEDUP_REMOVED lines=12> */
.L_x_240:
[----:B------:R-:W-:Y:S05]  /*1ab20*/  BSYNC B1 ;  /* 0x0000000000017941 */ /* 0x000fea0003800000 */
.L_x_239:
        /* <DEDUP_REMOVED lines=12> */
.L_x_242:
[----:B------:R-:W-:Y:S05]  /*1abf0*/  BSYNC B1 ;  /* 0x0000000000017941 */ /* 0x000fea0003800000 */
.L_x_241:
        /* <DEDUP_REMOVED lines=12> */
.L_x_244:
[----:B------:R-:W-:Y:S05]  /*1acc0*/  BSYNC B1 ;  /* 0x0000000000017941 */ /* 0x000fea0003800000 */
.L_x_243:
        /* <DEDUP_REMOVED lines=12> */
.L_x_246:
[----:B------:R-:W-:Y:S05]  /*1ad90*/  BSYNC B1 ;  /* 0x0000000000017941 */ /* 0x000fea0003800000 */
.L_x_245:
        /* <DEDUP_REMOVED lines=12> */
.L_x_248:
[----:B------:R-:W-:Y:S05]  /*1ae60*/  BSYNC B1 ;  /* 0x0000000000017941 */ /* 0x000fea0003800000 */
.L_x_247:
        /* <DEDUP_REMOVED lines=12> */
.L_x_250:
[----:B------:R-:W-:Y:S05]  /*1af30*/  BSYNC B1 ;  /* 0x0000000000017941 */ /* 0x000fea0003800000 */
.L_x_249:
[----:B0-----:R-:W2:Y:S01]  /*1af40*/  LDL.LU R5, [R1+0x200] ;  /* 0x0002000001057983 */ /* 0x001ea20000300800 */
[----:B-----5:R-:W-:Y:S01]  /*1af50*/  LOP3.LUT R4, R4, 0xff, RZ, 0xc0, !PT ;  /* 0x000000ff04047812 */ /* 0x020fe200078ec0ff */
[----:B------:R-:W-:Y:S01]  /*1af60*/  BSSY B1, `(.L_x_251) ;  /* 0x000000b000017945 */ /* 0x000fe20003800000 */
[----:B------:R-:W-:Y:S02]  /*1af70*/  ISETP.LT.OR P2, PT, R0, 0xda, !P0 ;  /* 0x000000da0000780c */ /* 0x000fe40004741670 */
[----:B------:R-:W-:-:S05]  /*1af80*/  F2FP.F16.E5M2.UNPACK_B R4, R4 ;  /* 0x00000004ff04723e */ /* 0x000fca00020004ff */
[----:B------:R-:W-:-:S05]  /*1af90*/  HADD2.F32 R4, -RZ, R4.H0_H0 ;  /* 0x20000004ff047230 */ /* 0x000fca0000004100 */
[----:B------:R-:W-:-:S04]  /*1afa0*/  FMUL R4, R4, UR21 ;  /* 0x0000001504047c20 */ /* 0x000fc80008400000 */
[----:B--2---:R-:W-:-:S05]  /*1afb0*/  FFMA R4, R5, UR20, R4 ;  /* 0x0000001405047c23 */ /* 0x004fca0008000004 */
[----:B------:R-:W-:Y:S02]  /*1afc0*/  F2FP.SATFINITE.E5M2.F32.PACK_AB_MERGE_C R5, RZ, R4, RZ ;  /* 0x00000004ff05723e */ /* 0x000fe400048060ff */
[----:B------:R-:W-:-:S03]  /*1afd0*/  PRMT R4, RZ, 0x7610, R4 ;  /* 0x00007610ff047816 */ /* 0x000fc60000000004 */
[----:B------:R0:W-:Y:S01]  /*1afe0*/  @!P3 STG.E.U8 desc[UR14][R24.64+0xd8], R5 ;  /* 0x0000d8051800b986 */ /* 0x0001e2000c10110e */
[----:B------:R-:W-:Y:S05]  /*1aff0*/  @P2 BRA `(.L_x_252) ;  /* 0x0000000000042947 */ /* 0x000fea0003800000 */
[----:B------:R2:W5:Y:S02]  /*1b000*/  LDG.E.U8 R4, desc[UR14][R32.64+0xd9] ;  /* 0x0000d90e20047981 */ /* 0x000564000c1e1100 */
.L_x_252:
[----:B------:R-:W-:Y:S05]  /*1b010*/  BSYNC B1 ;  /* 0x0000000000017941 */ /* 0x000fea0003800000 */
.L_x_251:
[----:B0-----:R-:W3:Y:S01]  /*1b020*/  LDL.LU R5, [R1+0x204] ;  /* 0x0002040001057983 */ /* 0x001ee20000300800 */
[----:B-----5:R-:W-:Y:S01]  /*1b030*/  LOP3.LUT R4, R4, 0xff, RZ, 0xc0, !PT ;  /* 0x000000ff04047812 */ /* 0x020fe200078ec0ff */
[----:B------:R-:W-:Y:S01]  /*1b040*/  BSSY B1, `(.L_x_253) ;  /* 0x000000b000017945 */ /* 0x000fe20003800000 */
[----:B------:R-:W-:Y:S02]  /*1b050*/  ISETP.LT.OR P3, PT, R0, 0xd9, !P1 ;  /* 0x000000d90000780c */ /* 0x000fe40004f61670 */
[----:B------:R-:W-:-:S05]  /*1b060*/  F2FP.F16.E5M2.UNPACK_B R4, R4 ;  /* 0x00000004ff04723e */ /* 0x000fca00020004ff */
[----:B------:R-:W-:-:S05]  /*1b070*/  HADD2.F32 R4, -RZ, R4.H0_H0 ;  /* 0x20000004ff047230 */ /* 0x000fca0000004100 */
[----:B------:R-:W-:-:S04]  /*1b080*/  FMUL R4, R4, UR21 ;  /* 0x0000001504047c20 */ /* 0x000fc80008400000 */
[----:B---3--:R-:W-:-:S05]  /*1b090*/  FFMA R4, R5, UR20, R4 ;  /* 0x0000001405047c23 */ /* 0x008fca0008000004 */
[----:B------:R-:W-:Y:S02]  /*1b0a0*/  F2FP.SATFINITE.E5M2.F32.PACK_AB_MERGE_C R5, RZ, R4, RZ ;  /* 0x00000004ff05723e */ /* 0x000fe400048060ff */
[----:B------:R-:W-:-:S03]  /*1b0b0*/  PRMT R4, RZ, 0x7610, R4 ;  /* 0x00007610ff047816 */ /* 0x000fc60000000004 */
[----:B------:R0:W-:Y:S01]  /*1b0c0*/  @!P2 STG.E.U8 desc[UR14][R24.64+0xd9], R5 ;  /* 0x0000d9051800a986 */ /* 0x0001e2000c10110e */
[----:B------:R-:W-:Y:S05]  /*1b0d0*/  @P3 BRA `(.L_x_254) ;  /* 0x0000000000043947 */ /* 0x000fea0003800000 */
[----:B------:R3:W5:Y:S02]  /*1b0e0*/  LDG.E.U8 R4, desc[UR14][R2.64+0xd8] ;  /* 0x0000d80e02047981 */ /* 0x000764000c1e1100 */
.L_x_254:
[----:B------:R-:W-:Y:S05]  /*1b0f0*/  BSYNC B1 ;  /* 0x0000000000017941 */ /* 0x000fea0003800000 */
.L_x_253:
        /* <DEDUP_REMOVED lines=13> */
.L_x_256:
[----:B------:R-:W-:Y:S05]  /*1b1d0*/  BSYNC B1 ;  /* 0x0000000000017941 */ /* 0x000fea0003800000 */
.L_x_255:
        /* <DEDUP_REMOVED lines=13> */
.L_x_258:
[----:B------:R-:W-:Y:S05]  /*1b2b0*/  BSYNC B1 ;  /* 0x0000000000017941 */ /* 0x000fea0003800000 */
.L_x_257:
        /* <DEDUP_REMOVED lines=13> */
.L_x_260:
[----:B------:R-:W-:Y:S05]  /*1b390*/  BSYNC B1 ;  /* 0x0000000000017941 */ /* 0x000fea0003800000 */
.L_x_259:
        /* <DEDUP_REMOVED lines=13> */
.L_x_262:
[----:B------:R-:W-:Y:S05]  /*1b470*/  BSYNC B1 ;  /* 0x0000000000017941 */ /* 0x000fea0003800000 */
.L_x_261:
        /* <DEDUP_REMOVED lines=13> */
.L_x_264:
[----:B------:R-:W-:Y:S05]  /*1b550*/  BSYNC B1 ;  /* 0x0000000000017941 */ /* 0x000fea0003800000 */
.L_x_263:
        /* <DEDUP_REMOVED lines=13> */
.L_x_266:
[----:B------:R-:W-:Y:S05]  /*1b630*/  BSYNC B1 ;  /* 0x0000000000017941 */ /* 0x000fea0003800000 */
.L_x_265:
        /* <DEDUP_REMOVED lines=13> */
.L_x_268:
[----:B------:R-:W-:Y:S05]  /*1b710*/  BSYNC B1 ;  /* 0x0000000000017941 */ /* 0x000fea0003800000 */
.L_x_267:
        /* <DEDUP_REMOVED lines=13> */
.L_x_270:
[----:B------:R-:W-:Y:S05]  /*1b7f0*/  BSYNC B1 ;  /* 0x0000000000017941 */ /* 0x000fea0003800000 */
.L_x_269:
        /* <DEDUP_REMOVED lines=13> */
.L_x_272:
[----:B------:R-:W-:Y:S05]  /*1b8d0*/  BSYNC B1 ;  /* 0x0000000000017941 */ /* 0x000fea0003800000 */
.L_x_271:
        /* <DEDUP_REMOVED lines=13> */
.L_x_274:
[----:B------:R-:W-:Y:S05]  /*1b9b0*/  BSYNC B1 ;  /* 0x0000000000017941 */ /* 0x000fea0003800000 */
.L_x_273:
        /* <DEDUP_REMOVED lines=13> */
.L_x_276:
[----:B------:R-:W-:Y:S05]  /*1ba90*/  BSYNC B1 ;  /* 0x0000000000017941 */ /* 0x000fea0003800000 */
.L_x_275:
        /* <DEDUP_REMOVED lines=13> */
.L_x_278:
[----:B------:R-:W-:Y:S05]  /*1bb70*/  BSYNC B1 ;  /* 0x0000000000017941 */ /* 0x000fea0003800000 */
.L_x_277:
        /* <DEDUP_REMOVED lines=13> */
.L_x_280:
[----:B------:R-:W-:Y:S05]  /*1bc50*/  BSYNC B1 ;  /* 0x0000000000017941 */ /* 0x000fea0003800000 */
.L_x_279:
        /* <DEDUP_REMOVED lines=13> */
.L_x_282:
[----:B------:R-:W-:Y:S05]  /*1bd30*/  BSYNC B1 ;  /* 0x0000000000017941 */ /* 0x000fea0003800000 */
.L_x_281:
        /* <DEDUP_REMOVED lines=13> */
.L_x_284:
[----:B------:R-:W-:Y:S05]  /*1be10*/  BSYNC B1 ;  /* 0x0000000000017941 */ /* 0x000fea0003800000 */
.L_x_283:
        /* <DEDUP_REMOVED lines=13> */
.L_x_286:
[----:B------:R-:W-:Y:S05]  /*1bef0*/  BSYNC B1 ;  /* 0x0000000000017941 */ /* 0x000fea0003800000 */
.L_x_285:
        /* <DEDUP_REMOVED lines=13> */
.L_x_288:
[----:B------:R-:W-:Y:S05]  /*1bfd0*/  BSYNC B1 ;  /* 0x0000000000017941 */ /* 0x000fea0003800000 */
.L_x_287:
[----:B------:R-:W2:Y:S01]  /*1bfe0*/  LDL.LU R7, [R1+0x24c] ;  /* 0x00024c0001077983 */ /* 0x000ea20000300800 */
[----:B-----5:R-:W-:Y:S01]  /*1bff0*/  LOP3.LUT R4, R4, 0xff, RZ, 0xc0, !PT ;  /* 0x000000ff04047812 */ /* 0x020fe200078ec0ff */
[----:B------:R-:W-:Y:S01]  /*1c000*/  BSSY B1, `(.L_x_289) ;  /* 0x0000013000017945 */ /* 0x000fe20003800000 */
[----:B0-----:R-:W-:Y:S02]  /*1c010*/  IADD3 R5, P0, R35, 0x80, RZ ;  /* 0x0000008023057810 */ /* 0x001fe40007f1e0ff */
[----:B------:R-:W-:-:S03]  /*1c020*/  F2FP.F16.E5M2.UNPACK_B R4, R4 ;  /* 0x00000004ff04723e */ /* 0x000fc600020004ff */
[----:B--234-:R-:W-:Y:S01]  /*1c030*/  IMAD.X R2, RZ, RZ, R37, P0 ;  /* 0x000000ffff027224 */ /* 0x01cfe200000e0625 */
[----:B------:R-:W-:Y:S01]  /*1c040*/  ISETP.GE.AND P0, PT, R34, 0x81, PT ;  /* 0x000000812200780c */ /* 0x000fe20003f06270 */
[----:B------:R-:W-:Y:S02]  /*1c050*/  HADD2.F32 R4, -RZ, R4.H0_H0 ;  /* 0x20000004ff047230 */ /* 0x000fe40000004100 */
[----:B------:R-:W-:Y:S01]  /*1c060*/  IMAD R6, R2, UR6, RZ ;  /* 0x0000000602067c24 */ /* 0x000fe2000f8e02ff */
[----:B------:R-:W-:Y:S01]  /*1c070*/  ISETP.LT.OR P3, PT, R0, 0x1, !P0 ;  /* 0x000000010000780c */ /* 0x000fe20004761670 */
[----:B------:R-:W-:-:S04]  /*1c080*/  IMAD.WIDE.U32 R2, R5, UR6, R38 ;  /* 0x0000000605027c25 */ /* 0x000fc8000f8e0026 */
[----:B------:R-:W-:Y:S01]  /*1c090*/  FMUL R4, R4, UR21 ;  /* 0x0000001504047c20 */ /* 0x000fe20008400000 */
[----:B------:R-:W-:Y:S01]  /*1c0a0*/  IMAD R5, R5, UR7, R6 ;  /* 0x0000000705057c24 */ /* 0x000fe2000f8e0206 */
[----:B------:R-:W-:-:S04]  /*1c0b0*/  IADD3 R2, P2, R2, UR8, RZ ;  /* 0x0000000802027c10 */ /* 0x000fc8000ff5e0ff */
[----:B------:R-:W-:Y:S01]  /*1c0c0*/  IADD3.X R3, R3, UR9, R5, P2, !PT ;  /* 0x0000000903037c10 */ /* 0x000fe200097fe405 */
[----:B------:R-:W-:-:S05]  /*1c0d0*/  FFMA R4, R7, UR20, R4 ;  /* 0x0000001407047c23 */ /* 0x000fca0008000004 */
[----:B------:R-:W-:Y:S02]  /*1c0e0*/  F2FP.SATFINITE.E5M2.F32.PACK_AB_MERGE_C R7, RZ, R4, RZ ;  /* 0x00000004ff07723e */ /* 0x000fe400048060ff */
[----:B------:R-:W-:-:S03]  /*1c0f0*/  PRMT R4, RZ, 0x7610, R4 ;  /* 0x00007610ff047816 */ /* 0x000fc60000000004 */
[----:B------:R0:W-:Y:S01]  /*1c100*/  @!P1 STG.E.U8 desc[UR14][R26.64+0xf9], R7 ;  /* 0x0000f9071a009986 */ /* 0x0001e2000c10110e */
[----:B------:R-:W-:Y:S05]  /*1c110*/  @P3 BRA `(.L_x_290) ;  /* 0x0000000000043947 */ /* 0x000fea0003800000 */
[----:B------:R2:W5:Y:S02]  /*1c120*/  LDG.E.U8 R4, desc[UR14][R2.64] ;  /* 0x0000000e02047981 */ /* 0x000564000c1e1100 */
.L_x_290:
[----:B------:R-:W-:Y:S05]  /*1c130*/  BSYNC B1 ;  /* 0x0000000000017941 */ /* 0x000fea0003800000 */
.L_x_289:
[----:B------:R-:W3:Y:S01]  /*1c140*/  LDL.LU R5, [R1+0x250] ;  /* 0x0002500001057983 */ /* 0x000ee20000300800 */
        /* <DEDUP_REMOVED lines=12> */
.L_x_292:
[----:B------:R-:W-:Y:S05]  /*1c210*/  BSYNC B1 ;  /* 0x0000000000017941 */ /* 0x000fea0003800000 */
.L_x_291:
[----:B---3--:R-:W3:Y:S01]  /*1c220*/  LDL.LU R5, [R1+0x254] ;  /* 0x0002540001057983 */ /* 0x008ee20000300800 */
[----:B-----5:R-:W-:Y:S01]  /*1c230*/  LOP3.LUT R4, R4, 0xff, RZ, 0xc0, !PT ;  /* 0x000000ff04047812 */ /* 0x020fe200078ec0ff */
[----:B------:R-:W-:Y:S01]  /*1c240*/  BSSY B1, `(.L_x_293) ;  /* 0x0000013000017945 */ /* 0x000fe20003800000 */
[----:B------:R-:W-:Y:S02]  /*1c250*/  IADD3 R35, P1, R35, 0x88, RZ ;  /* 0x0000008823237810 */ /* 0x000fe40007f3e0ff */
[----:B------:R-:W-:Y:S02]  /*1c260*/  F2FP.F16.E5M2.UNPACK_B R4, R4 ;  /* 0x00000004ff04723e */ /* 0x000fe400020004ff */
[----:B------:R-:W-:Y:S01]  /*1c270*/  PRMT R6, RZ, 0x7610, R6 ;  /* 0x00007610ff067816 */ /* 0x000fe20000000006 */
[----:B------:R-:W-:Y:S01]  /*1c280*/  IMAD.X R36, RZ, RZ, R37, P1 ;  /* 0x000000ffff247224 */ /* 0x000fe200008e0625 */
[----:B------:R-:W-:Y:S01]  /*1c290*/  ISETP.GE.AND P1, PT, R34, 0x89, PT ;  /* 0x000000892200780c */ /* 0x000fe20003f26270 */
[----:B------:R-:W-:-:S02]  /*1c2a0*/  HADD2.F32 R4, -RZ, R4.H0_H0 ;  /* 0x20000004ff047230 */ /* 0x000fc40000004100 */
[----:B------:R-:W-:Y:S01]  /*1c2b0*/  IMAD R36, R36, UR6, RZ ;  /* 0x0000000624247c24 */ /* 0x000fe2000f8e02ff */
[----:B------:R-:W-:Y:S01]  /*1c2c0*/  ISETP.LT.OR P5, PT, R0, 0x1, !P1 ;  /* 0x000000010000780c */ /* 0x000fe20004fa1670 */
[----:B------:R-:W-:-:S04]  /*1c2d0*/  IMAD.WIDE.U32 R38, R35, UR6, R38 ;  /* 0x0000000623267c25 */ /* 0x000fc8000f8e0026 */
[----:B------:R-:W-:Y:S01]  /*1c2e0*/  FMUL R4, R4, UR21 ;  /* 0x0000001504047c20 */ /* 0x000fe20008400000 */
[----:B------:R-:W-:-:S03]  /*1c2f0*/  IMAD R35, R35, UR7, R36 ;  /* 0x0000000723237c24 */ /* 0x000fc6000f8e0224 */
[----:B---3--:R-:W-:Y:S01]  /*1c300*/  FFMA R5, R5, UR20, R4 ;  /* 0x0000001405057c23 */ /* 0x008fe20008000004 */
[----:B------:R-:W-:-:S04]  /*1c310*/  IADD3 R4, P3, R38, UR8, RZ ;  /* 0x0000000826047c10 */ /* 0x000fc8000ff7e0ff */
[----:B0-----:R-:W-:Y:S02]  /*1c320*/  F2FP.SATFINITE.E5M2.F32.PACK_AB_MERGE_C R7, RZ, R5, RZ ;  /* 0x00000005ff07723e */ /* 0x001fe400048060ff */
[----:B------:R-:W-:-:S03]  /*1c330*/  IADD3.X R5, R39, UR9, R35, P3, !PT ;  /* 0x0000000927057c10 */ /* 0x000fc60009ffe423 */
[----:B------:R0:W-:Y:S01]  /*1c340*/  @!P2 STG.E.U8 desc[UR14][R30.64+0x1], R7 ;  /* 0x000001071e00a986 */ /* 0x0001e2000c10110e */
[----:B------:R-:W-:Y:S05]  /*1c350*/  @P5 BRA `(.L_x_294) ;  /* 0x0000000000045947 */ /* 0x000fea0003800000 */
[----:B------:R3:W5:Y:S02]  /*1c360*/  LDG.E.U8 R6, desc[UR14][R4.64] ;  /* 0x0000000e04067981 */ /* 0x000764000c1e1100 */
.L_x_294:
[----:B------:R-:W-:Y:S05]  /*1c370*/  BSYNC B1 ;  /* 0x0000000000017941 */ /* 0x000fea0003800000 */
.L_x_293:
        /* <DEDUP_REMOVED lines=13> */
.L_x_296:
[----:B------:R-:W-:Y:S05]  /*1c450*/  BSYNC B1 ;  /* 0x0000000000017941 */ /* 0x000fea0003800000 */
.L_x_295:
        /* <DEDUP_REMOVED lines=13> */
.L_x_298:
[----:B------:R-:W-:Y:S05]  /*1c530*/  BSYNC B1 ;  /* 0x0000000000017941 */ /* 0x000fea0003800000 */
.L_x_297:
        /* <DEDUP_REMOVED lines=13> */
.L_x_300:
[----:B------:R-:W-:Y:S05]  /*1c610*/  BSYNC B1 ;  /* 0x0000000000017941 */ /* 0x000fea0003800000 */
.L_x_299:
        /* <DEDUP_REMOVED lines=13> */
.L_x_302:
[----:B------:R-:W-:Y:S05]  /*1c6f0*/  BSYNC B1 ;  /* 0x0000000000017941 */ /* 0x000fea0003800000 */
.L_x_301:
        /* <DEDUP_REMOVED lines=13> */
.L_x_304:
[----:B------:R-:W-:Y:S05]  /*1c7d0*/  BSYNC B1 ;  /* 0x0000000000017941 */ /* 0x000fea0003800000 */
.L_x_303:
        /* <DEDUP_REMOVED lines=13> */
.L_x_306:
[----:B------:R-:W-:Y:S05]  /*1c8b0*/  BSYNC B1 ;  /* 0x0000000000017941 */ /* 0x000fea0003800000 */
.L_x_305:
        /* <DEDUP_REMOVED lines=13> */
.L_x_308:
[----:B------:R-:W-:Y:S05]  /*1c990*/  BSYNC B1 ;  /* 0x0000000000017941 */ /* 0x000fea0003800000 */
.L_x_307:
        /* <DEDUP_REMOVED lines=13> */
.L_x_310:
[----:B------:R-:W-:Y:S05]  /*1ca70*/  BSYNC B1 ;  /* 0x0000000000017941 */ /* 0x000fea0003800000 */
.L_x_309:
        /* <DEDUP_REMOVED lines=13> */
.L_x_312:
[----:B------:R-:W-:Y:S05]  /*1cb50*/  BSYNC B1 ;  /* 0x0000000000017941 */ /* 0x000fea0003800000 */
.L_x_311:
        /* <DEDUP_REMOVED lines=13> */
.L_x_314:
[----:B------:R-:W-:Y:S05]  /*1cc30*/  BSYNC B1 ;  /* 0x0000000000017941 */ /* 0x000fea0003800000 */
.L_x_313:
        /* <DEDUP_REMOVED lines=13> */
.L_x_316:
[----:B------:R-:W-:Y:S05]  /*1cd10*/  BSYNC B1 ;  /* 0x0000000000017941 */ /* 0x000fea0003800000 */
.L_x_315:
        /* <DEDUP_REMOVED lines=13> */
.L_x_318:
[----:B------:R-:W-:Y:S05]  /*1cdf0*/  BSYNC B1 ;  /* 0x0000000000017941 */ /* 0x000fea0003800000 */
.L_x_317:
        /* <DEDUP_REMOVED lines=13> */
.L_x_320:
[----:B------:R-:W-:Y:S05]  /*1ced0*/  BSYNC B1 ;  /* 0x0000000000017941 */ /* 0x000fea0003800000 */
.L_x_319:
        /* <DEDUP_REMOVED lines=13> */
.L_x_322:
[----:B------:R-:W-:Y:S05]  /*1cfb0*/  BSYNC B1 ;  /* 0x0000000000017941 */ /* 0x000fea0003800000 */
.L_x_321:
        /* <DEDUP_REMOVED lines=13> */
.L_x_324:
[----:B------:R-:W-:Y:S05]  /*1d090*/  BSYNC B1 ;  /* 0x0000000000017941 */ /* 0x000fea0003800000 */
.L_x_323:
        /* <DEDUP_REMOVED lines=13> */
.L_x_326:
[----:B------:R-:W-:Y:S05]  /*1d170*/  BSYNC B1 ;  /* 0x0000000000017941 */ /* 0x000fea0003800000 */
.L_x_325:
        /* <DEDUP_REMOVED lines=13> */
.L_x_328:
[----:B------:R-:W-:Y:S05]  /*1d250*/  BSYNC B1 ;  /* 0x0000000000017941 */ /* 0x000fea0003800000 */
.L_x_327:
        /* <DEDUP_REMOVED lines=13> */
.L_x_330:
[----:B------:R-:W-:Y:S05]  /*1d330*/  BSYNC B1 ;  /* 0x0000000000017941 */ /* 0x000fea0003800000 */
.L_x_329:
        /* <DEDUP_REMOVED lines=13> */
.L_x_332:
[----:B------:R-:W-:Y:S05]  /*1d410*/  BSYNC B1 ;  /* 0x0000000000017941 */ /* 0x000fea0003800000 */
.L_x_331:
        /* <DEDUP_REMOVED lines=13> */
.L_x_334:
[----:B------:R-:W-:Y:S05]  /*1d4f0*/  BSYNC B1 ;  /* 0x0000000000017941 */ /* 0x000fea0003800000 */
.L_x_333:
        /* <DEDUP_REMOVED lines=13> */
.L_x_336:
[----:B------:R-:W-:Y:S05]  /*1d5d0*/  BSYNC B1 ;  /* 0x0000000000017941 */ /* 0x000fea0003800000 */
.L_x_335:
        /* <DEDUP_REMOVED lines=13> */
.L_x_338:
[----:B------:R-:W-:Y:S05]  /*1d6b0*/  BSYNC B1 ;  /* 0x0000000000017941 */ /* 0x000fea0003800000 */
.L_x_337:
        /* <DEDUP_REMOVED lines=13> */
.L_x_340:
[----:B------:R-:W-:Y:S05]  /*1d790*/  BSYNC B1 ;  /* 0x0000000000017941 */ /* 0x000fea0003800000 */
.L_x_339:
        /* <DEDUP_REMOVED lines=13> */
.L_x_342:
[----:B------:R-:W-:Y:S05]  /*1d870*/  BSYNC B1 ;  /* 0x0000000000017941 */ /* 0x000fea0003800000 */
.L_x_341:
        /* <DEDUP_REMOVED lines=13> */
.L_x_344:
[----:B------:R-:W-:Y:S05]  /*1d950*/  BSYNC B1 ;  /* 0x0000000000017941 */ /* 0x000fea0003800000 */
.L_x_343:
        /* <DEDUP_REMOVED lines=13> */
.L_x_346:
[----:B------:R-:W-:Y:S05]  /*1da30*/  BSYNC B1 ;  /* 0x0000000000017941 */ /* 0x000fea0003800000 */
.L_x_345:
        /* <DEDUP_REMOVED lines=13> */
.L_x_348:
[----:B------:R-:W-:Y:S05]  /*1db10*/  BSYNC B1 ;  /* 0x0000000000017941 */ /* 0x000fea0003800000 */
.L_x_347:
        /* <DEDUP_REMOVED lines=13> */
.L_x_350:
[----:B------:R-:W-:Y:S05]  /*1dbf0*/  BSYNC B1 ;  /* 0x0000000000017941 */ /* 0x000fea0003800000 */
.L_x_349:
        /* <DEDUP_REMOVED lines=13> */
.L_x_352:
[----:B------:R-:W-:Y:S05]  /*1dcd0*/  BSYNC B1 ;  /* 0x0000000000017941 */ /* 0x000fea0003800000 */
.L_x_351:
        /* <DEDUP_REMOVED lines=13> */
.L_x_354:
[----:B------:R-:W-:Y:S05]  /*1ddb0*/  BSYNC B1 ;  /* 0x0000000000017941 */ /* 0x000fea0003800000 */
.L_x_353:
        /* <DEDUP_REMOVED lines=13> */
.L_x_356:
[----:B------:R-:W-:Y:S05]  /*1de90*/  BSYNC B1 ;  /* 0x0000000000017941 */ /* 0x000fea0003800000 */
.L_x_355:
        /* <DEDUP_REMOVED lines=13> */
.L_x_358:
[----:B------:R-:W-:Y:S05]  /*1df70*/  BSYNC B1 ;  /* 0x0000000000017941 */ /* 0x000fea0003800000 */
.L_x_357:
        /* <DEDUP_REMOVED lines=13> */
.L_x_360:
[----:B------:R-:W-:Y:S05]  /*1e050*/  BSYNC B1 ;  /* 0x0000000000017941 */ /* 0x000fea0003800000 */
.L_x_359:
        /* <DEDUP_REMOVED lines=13> */
.L_x_362:
[----:B------:R-:W-:Y:S05]  /*1e130*/  BSYNC B1 ;  /* 0x0000000000017941 */ /* 0x000fea0003800000 */
.L_x_361:
        /* <DEDUP_REMOVED lines=13> */
.L_x_364:
[----:B------:R-:W-:Y:S05]  /*1e210*/  BSYNC B1 ;  /* 0x0000000000017941 */ /* 0x000fea0003800000 */
.L_x_363:
        /* <DEDUP_REMOVED lines=13> */
.L_x_366:
[----:B------:R-:W-:Y:S05]  /*1e2f0*/  BSYNC B1 ;  /* 0x0000000000017941 */ /* 0x000fea0003800000 */
.L_x_365:
        /* <DEDUP_REMOVED lines=13> */
.L_x_368:
[----:B------:R-:W-:Y:S05]  /*1e3d0*/  BSYNC B1 ;  /* 0x0000000000017941 */ /* 0x000fea0003800000 */
.L_x_367:
        /* <DEDUP_REMOVED lines=13> */
.L_x_370:
[----:B------:R-:W-:Y:S05]  /*1e4b0*/  BSYNC B1 ;  /* 0x0000000000017941 */ /* 0x000fea0003800000 */
.L_x_369:
        /* <DEDUP_REMOVED lines=13> */
.L_x_372:
[----:B------:R-:W-:Y:S05]  /*1e590*/  BSYNC B1 ;  /* 0x0000000000017941 */ /* 0x000fea0003800000 */
.L_x_371:
        /* <DEDUP_REMOVED lines=13> */
.L_x_374:
[----:B------:R-:W-:Y:S05]  /*1e670*/  BSYNC B1 ;  /* 0x0000000000017941 */ /* 0x000fea0003800000 */
.L_x_373:
        /* <DEDUP_REMOVED lines=13> */
.L_x_376:
[----:B------:R-:W-:Y:S05]  /*1e750*/  BSYNC B1 ;  /* 0x0000000000017941 */ /* 0x000fea0003800000 */
.L_x_375:
        /* <DEDUP_REMOVED lines=13> */
.L_x_378:
[----:B------:R-:W-:Y:S05]  /*1e830*/  BSYNC B1 ;  /* 0x0000000000017941 */ /* 0x000fea0003800000 */
.L_x_377:
        /* <DEDUP_REMOVED lines=13> */
.L_x_380:
[----:B------:R-:W-:Y:S05]  /*1e910*/  BSYNC B1 ;  /* 0x0000000000017941 */ /* 0x000fea0003800000 */
.L_x_379:
        /* <DEDUP_REMOVED lines=13> */
.L_x_382:
[----:B------:R-:W-:Y:S05]  /*1e9f0*/  BSYNC B1 ;  /* 0x0000000000017941 */ /* 0x000fea0003800000 */
.L_x_381:
        /* <DEDUP_REMOVED lines=13> */
.L_x_384:
[----:B------:R-:W-:Y:S05]  /*1ead0*/  BSYNC B1 ;  /* 0x0000000000017941 */ /* 0x000fea0003800000 */
.L_x_383:
        /* <DEDUP_REMOVED lines=13> */
.L_x_386:
[----:B------:R-:W-:Y:S05]  /*1ebb0*/  BSYNC B1 ;  /* 0x0000000000017941 */ /* 0x000fea0003800000 */
.L_x_385:
        /* <DEDUP_REMOVED lines=13> */
.L_x_388:
[----:B------:R-:W-:Y:S05]  /*1ec90*/  BSYNC B1 ;  /* 0x0000000000017941 */ /* 0x000fea0003800000 */
.L_x_387:
        /* <DEDUP_REMOVED lines=13> */
.L_x_390:
[----:B------:R-:W-:Y:S05]  /*1ed70*/  BSYNC B1 ;  /* 0x0000000000017941 */ /* 0x000fea0003800000 */
.L_x_389:
        /* <DEDUP_REMOVED lines=13> */
.L_x_392:
[----:B------:R-:W-:Y:S05]  /*1ee50*/  BSYNC B1 ;  /* 0x0000000000017941 */ /* 0x000fea0003800000 */
.L_x_391:
        /* <DEDUP_REMOVED lines=13> */
.L_x_394:
[----:B------:R-:W-:Y:S05]  /*1ef30*/  BSYNC B1 ;  /* 0x0000000000017941 */ /* 0x000fea0003800000 */
.L_x_393:
        /* <DEDUP_REMOVED lines=13> */
.L_x_396:
[----:B------:R-:W-:Y:S05]  /*1f010*/  BSYNC B1 ;  /* 0x0000000000017941 */ /* 0x000fea0003800000 */
.L_x_395:
        /* <DEDUP_REMOVED lines=13> */
.L_x_398:
[----:B------:R-:W-:Y:S05]  /*1f0f0*/  BSYNC B1 ;  /* 0x0000000000017941 */ /* 0x000fea0003800000 */
.L_x_397:
        /* <DEDUP_REMOVED lines=13> */
.L_x_400:
[----:B------:R-:W-:Y:S05]  /*1f1d0*/  BSYNC B1 ;  /* 0x0000000000017941 */ /* 0x000fea0003800000 */
.L_x_399:
        /* <DEDUP_REMOVED lines=13> */
.L_x_402:
[----:B------:R-:W-:Y:S05]  /*1f2b0*/  BSYNC B1 ;  /* 0x0000000000017941 */ /* 0x000fea0003800000 */
.L_x_401:
        /* <DEDUP_REMOVED lines=13> */
.L_x_404:
[----:B------:R-:W-:Y:S05]  /*1f390*/  BSYNC B1 ;  /* 0x0000000000017941 */ /* 0x000fea0003800000 */
.L_x_403:
        /* <DEDUP_REMOVED lines=13> */
.L_x_406:
[----:B------:R-:W-:Y:S05]  /*1f470*/  BSYNC B1 ;  /* 0x0000000000017941 */ /* 0x000fea0003800000 */
.L_x_405:
        /* <DEDUP_REMOVED lines=13> */
.L_x_408:
[----:B------:R-:W-:Y:S05]  /*1f550*/  BSYNC B1 ;  /* 0x0000000000017941 */ /* 0x000fea0003800000 */
.L_x_407:
        /* <DEDUP_REMOVED lines=13> */
.L_x_410:
[----:B------:R-:W-:Y:S05]  /*1f630*/  BSYNC B1 ;  /* 0x0000000000017941 */ /* 0x000fea0003800000 */
.L_x_409:
        /* <DEDUP_REMOVED lines=13> */
.L_x_412:
[----:B------:R-:W-:Y:S05]  /*1f710*/  BSYNC B1 ;  /* 0x0000000000017941 */ /* 0x000fea0003800000 */
.L_x_411:
        /* <DEDUP_REMOVED lines=13> */
.L_x_414:
[----:B------:R-:W-:Y:S05]  /*1f7f0*/  BSYNC B1 ;  /* 0x0000000000017941 */ /* 0x000fea0003800000 */
.L_x_413:
        /* <DEDUP_REMOVED lines=13> */
.L_x_416:
[----:B------:R-:W-:Y:S05]  /*1f8d0*/  BSYNC B1 ;  /* 0x0000000000017941 */ /* 0x000fea0003800000 */
.L_x_415:
        /* <DEDUP_REMOVED lines=13> */
.L_x_418:
[----:B------:R-:W-:Y:S05]  /*1f9b0*/  BSYNC B1 ;  /* 0x0000000000017941 */ /* 0x000fea0003800000 */
.L_x_417:
        /* <DEDUP_REMOVED lines=13> */
.L_x_420:
[----:B------:R-:W-:Y:S05]  /*1fa90*/  BSYNC B1 ;  /* 0x0000000000017941 */ /* 0x000fea0003800000 */
.L_x_419:
        /* <DEDUP_REMOVED lines=13> */
.L_x_422:
[----:B------:R-:W-:Y:S05]  /*1fb70*/  BSYNC B1 ;  /* 0x0000000000017941 */ /* 0x000fea0003800000 */
.L_x_421:
        /* <DEDUP_REMOVED lines=13> */
.L_x_424:
[----:B------:R-:W-:Y:S05]  /*1fc50*/  BSYNC B1 ;  /* 0x0000000000017941 */ /* 0x000fea0003800000 */
.L_x_423:
        /* <DEDUP_REMOVED lines=13> */
.L_x_426:
[----:B------:R-:W-:Y:S05]  /*1fd30*/  BSYNC B1 ;  /* 0x0000000000017941 */ /* 0x000fea0003800000 */
.L_x_425:
        /* <DEDUP_REMOVED lines=13> */
.L_x_428:
[----:B------:R-:W-:Y:S05]  /*1fe10*/  BSYNC B1 ;  /* 0x0000000000017941 */ /* 0x000fea0003800000 */
.L_x_427:
        /* <DEDUP_REMOVED lines=13> */
.L_x_430:
[----:B------:R-:W-:Y:S05]  /*1fef0*/  BSYNC B1 ;  /* 0x0000000000017941 */ /* 0x000fea0003800000 */
.L_x_429:
        /* <DEDUP_REMOVED lines=13> */
.L_x_432:
[----:B------:R-:W-:Y:S05]  /*1ffd0*/  BSYNC B1 ;  /* 0x0000000000017941 */ /* 0x000fea0003800000 */
.L_x_431:
        /* <DEDUP_REMOVED lines=13> */
.L_x_434:
[----:B------:R-:W-:Y:S05]  /*200b0*/  BSYNC B1 ;  /* 0x0000000000017941 */ /* 0x000fea0003800000 */
.L_x_433:
        /* <DEDUP_REMOVED lines=13> */
.L_x_436:
[----:B------:R-:W-:Y:S05]  /*20190*/  BSYNC B1 ;  /* 0x0000000000017941 */ /* 0x000fea0003800000 */
.L_x_435:
        /* <DEDUP_REMOVED lines=13> */
.L_x_438:
[----:B------:R-:W-:Y:S05]  /*20270*/  BSYNC B1 ;  /* 0x0000000000017941 */ /* 0x000fea0003800000 */
.L_x_437:
        /* <DEDUP_REMOVED lines=13> */
.L_x_440:
[----:B------:R-:W-:Y:S05]  /*20350*/  BSYNC B1 ;  /* 0x0000000000017941 */ /* 0x000fea0003800000 */
.L_x_439:
        /* <DEDUP_REMOVED lines=13> */
.L_x_442:
[----:B------:R-:W-:Y:S05]  /*20430*/  BSYNC B1 ;  /* 0x0000000000017941 */ /* 0x000fea0003800000 */
.L_x_441:
        /* <DEDUP_REMOVED lines=13> */
.L_x_444:
[----:B------:R-:W-:Y:S05]  /*20510*/  BSYNC B1 ;  /* 0x0000000000017941 */ /* 0x000fea0003800000 */
.L_x_443:
        /* <DEDUP_REMOVED lines=13> */
.L_x_446:
[----:B------:R-:W-:Y:S05]  /*205f0*/  BSYNC B1 ;  /* 0x0000000000017941 */ /* 0x000fea0003800000 */
.L_x_445:
        /* <DEDUP_REMOVED lines=13> */
.L_x_448:
[----:B------:R-:W-:Y:S05]  /*206d0*/  BSYNC B1 ;  /* 0x0000000000017941 */ /* 0x000fea0003800000 */
.L_x_447:
        /* <DEDUP_REMOVED lines=13> */
.L_x_450:
[----:B------:R-:W-:Y:S05]  /*207b0*/  BSYNC B1 ;  /* 0x0000000000017941 */ /* 0x000fea0003800000 */
.L_x_449:
        /* <DEDUP_REMOVED lines=13> */
.L_x_452:
[----:B------:R-:W-:Y:S05]  /*20890*/  BSYNC B1 ;  /* 0x0000000000017941 */ /* 0x000fea0003800000 */
.L_x_451:
        /* <DEDUP_REMOVED lines=13> */
.L_x_454:
[----:B------:R-:W-:Y:S05]  /*20970*/  BSYNC B1 ;  /* 0x0000000000017941 */ /* 0x000fea0003800000 */
.L_x_453:
        /* <DEDUP_REMOVED lines=13> */
.L_x_456:
[----:B------:R-:W-:Y:S05]  /*20a50*/  BSYNC B1 ;  /* 0x0000000000017941 */ /* 0x000fea0003800000 */
.L_x_455:
        /* <DEDUP_REMOVED lines=13> */
.L_x_458:
[----:B------:R-:W-:Y:S05]  /*20b30*/  BSYNC B1 ;  /* 0x0000000000017941 */ /* 0x000fea0003800000 */
.L_x_457:
        /* <DEDUP_REMOVED lines=13> */
.L_x_460:
[----:B------:R-:W-:Y:S05]  /*20c10*/  BSYNC B1 ;  /* 0x0000000000017941 */ /* 0x000fea0003800000 */
.L_x_459:
        /* <DEDUP_REMOVED lines=13> */
.L_x_462:
[----:B------:R-:W-:Y:S05]  /*20cf0*/  BSYNC B1 ;  /* 0x0000000000017941 */ /* 0x000fea0003800000 */
.L_x_461:
        /* <DEDUP_REMOVED lines=13> */
.L_x_464:
[----:B------:R-:W-:Y:S05]  /*20dd0*/  BSYNC B1 ;  /* 0x0000000000017941 */ /* 0x000fea0003800000 */
.L_x_463:
        /* <DEDUP_REMOVED lines=13> */
.L_x_466:
[----:B------:R-:W-:Y:S05]  /*20eb0*/  BSYNC B1 ;  /* 0x0000000000017941 */ /* 0x000fea0003800000 */
.L_x_465:
        /* <DEDUP_REMOVED lines=13> */
.L_x_468:
[----:B------:R-:W-:Y:S05]  /*20f90*/  BSYNC B1 ;  /* 0x0000000000017941 */ /* 0x000fea0003800000 */
.L_x_467:
        /* <DEDUP_REMOVED lines=13> */
.L_x_470:
[----:B------:R-:W-:Y:S05]  /*21070*/  BSYNC B1 ;  /* 0x0000000000017941 */ /* 0x000fea0003800000 */
.L_x_469:
        /* <DEDUP_REMOVED lines=13> */
.L_x_472:
[----:B------:R-:W-:Y:S05]  /*21150*/  BSYNC B1 ;  /* 0x0000000000017941 */ /* 0x000fea0003800000 */
.L_x_471:
        /* <DEDUP_REMOVED lines=13> */
.L_x_474:
[----:B------:R-:W-:Y:S05]  /*21230*/  BSYNC B1 ;  /* 0x0000000000017941 */ /* 0x000fea0003800000 */
.L_x_473:
        /* <DEDUP_REMOVED lines=13> */
.L_x_476:
[----:B------:R-:W-:Y:S05]  /*21310*/  BSYNC B1 ;  /* 0x0000000000017941 */ /* 0x000fea0003800000 */
.L_x_475:
        /* <DEDUP_REMOVED lines=13> */
.L_x_478:
[----:B------:R-:W-:Y:S05]  /*213f0*/  BSYNC B1 ;  /* 0x0000000000017941 */ /* 0x000fea0003800000 */
.L_x_477:
        /* <DEDUP_REMOVED lines=13> */
.L_x_480:
[----:B------:R-:W-:Y:S05]  /*214d0*/  BSYNC B1 ;  /* 0x0000000000017941 */ /* 0x000fea0003800000 */
.L_x_479:
        /* <DEDUP_REMOVED lines=13> */
.L_x_482:
[----:B------:R-:W-:Y:S05]  /*215b0*/  BSYNC B1 ;  /* 0x0000000000017941 */ /* 0x000fea0003800000 */
.L_x_481:
        /* <DEDUP_REMOVED lines=13> */
.L_x_484:
[----:B------:R-:W-:Y:S05]  /*21690*/  BSYNC B1 ;  /* 0x0000000000017941 */ /* 0x000fea0003800000 */
.L_x_483:
        /* <DEDUP_REMOVED lines=13> */
.L_x_486:
[----:B------:R-:W-:Y:S05]  /*21770*/  BSYNC B1 ;  /* 0x0000000000017941 */ /* 0x000fea0003800000 */
.L_x_485:
        /* <DEDUP_REMOVED lines=13> */
.L_x_488:
[----:B------:R-:W-:Y:S05]  /*21850*/  BSYNC B1 ;  /* 0x0000000000017941 */ /* 0x000fea0003800000 */
.L_x_487:
        /* <DEDUP_REMOVED lines=13> */
.L_x_490:
[----:B------:R-:W-:Y:S05]  /*21930*/  BSYNC B1 ;  /* 0x0000000000017941 */ /* 0x000fea0003800000 */
.L_x_489:
        /* <DEDUP_REMOVED lines=13> */
.L_x_492:
[----:B------:R-:W-:Y:S05]  /*21a10*/  BSYNC B1 ;  /* 0x0000000000017941 */ /* 0x000fea0003800000 */
.L_x_491:
        /* <DEDUP_REMOVED lines=13> */
.L_x_494:
[----:B------:R-:W-:Y:S05]  /*21af0*/  BSYNC B1 ;  /* 0x0000000000017941 */ /* 0x000fea0003800000 */
.L_x_493:
        /* <DEDUP_REMOVED lines=13> */
.L_x_496:
[----:B------:R-:W-:Y:S05]  /*21bd0*/  BSYNC B1 ;  /* 0x0000000000017941 */ /* 0x000fea0003800000 */
.L_x_495:
        /* <DEDUP_REMOVED lines=13> */
.L_x_498:
[----:B------:R-:W-:Y:S05]  /*21cb0*/  BSYNC B1 ;  /* 0x0000000000017941 */ /* 0x000fea0003800000 */
.L_x_497:
        /* <DEDUP_REMOVED lines=13> */
.L_x_500:
[----:B------:R-:W-:Y:S05]  /*21d90*/  BSYNC B1 ;  /* 0x0000000000017941 */ /* 0x000fea0003800000 */
.L_x_499:
        /* <DEDUP_REMOVED lines=13> */
.L_x_502:
[----:B------:R-:W-:Y:S05]  /*21e70*/  BSYNC B1 ;  /* 0x0000000000017941 */ /* 0x000fea0003800000 */
.L_x_501:
        /* <DEDUP_REMOVED lines=13> */
.L_x_504:
[----:B------:R-:W-:Y:S05]  /*21f50*/  BSYNC B1 ;  /* 0x0000000000017941 */ /* 0x000fea0003800000 */
.L_x_503:
        /* <DEDUP_REMOVED lines=13> */
.L_x_506:
[----:B------:R-:W-:Y:S05]  /*22030*/  BSYNC B1 ;  /* 0x0000000000017941 */ /* 0x000fea0003800000 */
.L_x_505:
        /* <DEDUP_REMOVED lines=13> */
.L_x_508:
[----:B------:R-:W-:Y:S05]  /*22110*/  BSYNC B1 ;  /* 0x0000000000017941 */ /* 0x000fea0003800000 */
.L_x_507:
        /* <DEDUP_REMOVED lines=13> */
.L_x_510:
[----:B------:R-:W-:Y:S05]  /*221f0*/  BSYNC B1 ;  /* 0x0000000000017941 */ /* 0x000fea0003800000 */
.L_x_509:
        /* <DEDUP_REMOVED lines=13> */
.L_x_512:
[----:B------:R-:W-:Y:S05]  /*222d0*/  BSYNC B1 ;  /* 0x0000000000017941 */ /* 0x000fea0003800000 */
.L_x_511:
        /* <DEDUP_REMOVED lines=13> */
.L_x_514:
[----:B------:R-:W-:Y:S05]  /*223b0*/  BSYNC B1 ;  /* 0x0000000000017941 */ /* 0x000fea0003800000 */
.L_x_513:
        /* <DEDUP_REMOVED lines=13> */
.L_x_516:
[----:B------:R-:W-:Y:S05]  /*22490*/  BSYNC B1 ;  /* 0x0000000000017941 */ /* 0x000fea0003800000 */
.L_x_515:
        /* <DEDUP_REMOVED lines=13> */
.L_x_518:
[----:B------:R-:W-:Y:S05]  /*22570*/  BSYNC B1 ;  /* 0x0000000000017941 */ /* 0x000fea0003800000 */
.L_x_517:
        /* <DEDUP_REMOVED lines=13> */
.L_x_520:
[----:B------:R-:W-:Y:S05]  /*22650*/  BSYNC B1 ;  /* 0x0000000000017941 */ /* 0x000fea0003800000 */
.L_x_519:
        /* <DEDUP_REMOVED lines=13> */
.L_x_522:
[----:B------:R-:W-:Y:S05]  /*22730*/  BSYNC B1 ;  /* 0x0000000000017941 */ /* 0x000fea0003800000 */
.L_x_521:
        /* <DEDUP_REMOVED lines=13> */
.L_x_524:
[----:B------:R-:W-:Y:S05]  /*22810*/  BSYNC B1 ;  /* 0x0000000000017941 */ /* 0x000fea0003800000 */
.L_x_523:
        /* <DEDUP_REMOVED lines=13> */
.L_x_526:
[----:B------:R-:W-:Y:S05]  /*228f0*/  BSYNC B1 ;  /* 0x0000000000017941 */ /* 0x000fea0003800000 */
.L_x_525:
        /* <DEDUP_REMOVED lines=13> */
.L_x_528:
[----:B------:R-:W-:Y:S05]  /*229d0*/  BSYNC B1 ;  /* 0x0000000000017941 */ /* 0x000fea0003800000 */
.L_x_527:
        /* <DEDUP_REMOVED lines=13> */
.L_x_530:
[----:B------:R-:W-:Y:S05]  /*22ab0*/  BSYNC B1 ;  /* 0x0000000000017941 */ /* 0x000fea0003800000 */
.L_x_529:
        /* <DEDUP_REMOVED lines=13> */
.L_x_532:
[----:B------:R-:W-:Y:S05]  /*22b90*/  BSYNC B1 ;  /* 0x0000000000017941 */ /* 0x000fea0003800000 */
.L_x_531:
        /* <DEDUP_REMOVED lines=13> */
.L_x_534:
[----:B------:R-:W-:Y:S05]  /*22c70*/  BSYNC B1 ;  /* 0x0000000000017941 */ /* 0x000fea0003800000 */
.L_x_533:
        /* <DEDUP_REMOVED lines=13> */
.L_x_536:
[----:B------:R-:W-:Y:S05]  /*22d50*/  BSYNC B1 ;  /* 0x0000000000017941 */ /* 0x000fea0003800000 */
.L_x_535:
        /* <DEDUP_REMOVED lines=13> */
.L_x_538:
[----:B------:R-:W-:Y:S05]  /*22e30*/  BSYNC B1 ;  /* 0x0000000000017941 */ /* 0x000fea0003800000 */
.L_x_537:
        /* <DEDUP_REMOVED lines=13> */
.L_x_540:
[----:B------:R-:W-:Y:S05]  /*22f10*/  BSYNC B1 ;  /* 0x0000000000017941 */ /* 0x000fea0003800000 */
.L_x_539:
[----:B--234-:R-:W2:Y:S01]  /*22f20*/  LDL.LU R3, [R1+0x444] ;  /* 0x0004440001037983 */ /* 0x01cea20000300800 */
[----:B-----5:R-:W-:Y:S01]  /*22f30*/  LOP3.LUT R6, R6, 0xff, RZ, 0xc0, !PT ;  /* 0x000000ff06067812 */ /* 0x020fe200078ec0ff */
[----:B------:R-:W-:Y:S01]  /*22f40*/  BSSY B1, `(.L_x_541) ;  /* 0x000000b000017945 */ /* 0x000fe20003800000 */
[----:B------:R-:W-:Y:S02]  /*22f50*/  ISETP.LT.OR P2, PT, R0, 0xf9, !P1 ;  /* 0x000000f90000780c */ /* 0x000fe40004f41670 */
[----:B------:R-:W-:Y:S02]  /*22f60*/  F2FP.F16.E5M2.UNPACK_B R6, R6 ;  /* 0x00000006ff06723e */ /* 0x000fe400020004ff */
[----:B------:R-:W-:-:S03]  /*22f70*/  PRMT R2, RZ, 0x7610, R2 ;  /* 0x00007610ff027816 */ /* 0x000fc60000000002 */
[----:B------:R-:W-:-:S05]  /*22f80*/  HADD2.F32 R6, -RZ, R6.H0_H0 ;  /* 0x20000006ff067230 */ /* 0x000fca0000004100 */
[----:B------:R-:W-:-:S04]  /*22f90*/  FMUL R6, R6, UR21 ;  /* 0x0000001506067c20 */ /* 0x000fc80008400000 */
[----:B--2---:R-:W-:-:S05]  /*22fa0*/  FFMA R6, R3, UR20, R6 ;  /* 0x0000001403067c23 */ /* 0x004fca0008000006 */
[----:B------:R-:W-:-:S05]  /*22fb0*/  F2FP.SATFINITE.E5M2.F32.PACK_AB_MERGE_C R3, RZ, R6, RZ ;  /* 0x00000006ff03723e */ /* 0x000fca00048060ff */
[----:B------:R2:W-:Y:S01]  /*22fc0*/  @!P0 STG.E.U8 desc[UR14][R30.64+0xf9], R3 ;  /* 0x0000f9031e008986 */ /* 0x0005e2000c10110e */
[----:B------:R-:W-:Y:S05]  /*22fd0*/  @P2 BRA `(.L_x_542) ;  /* 0x0000000000042947 */ /* 0x000fea0003800000 */
[----:B------:R3:W5:Y:S02]  /*22fe0*/  LDG.E.U8 R2, desc[UR14][R4.64+0xf8] ;  /* 0x0000f80e04027981 */ /* 0x000764000c1e1100 */
.L_x_542:
[----:B------:R-:W-:Y:S05]  /*22ff0*/  BSYNC B1 ;  /* 0x0000000000017941 */ /* 0x000fea0003800000 */
.L_x_541:
[----:B--2---:R-:W2:Y:S01]  /*23000*/  LDL.LU R3, [R1+0x448] ;  /* 0x0004480001037983 */ /* 0x004ea20000300800 */
        /* <DEDUP_REMOVED lines=12> */
.L_x_544:
[----:B------:R-:W-:Y:S05]  /*230d0*/  BSYNC B1 ;  /* 0x0000000000017941 */ /* 0x000fea0003800000 */
.L_x_543:
[----:B------:R-:W-:Y:S05]  /*230e0*/  @P1 BRA `(.L_x_545) ;  /* 0x0000004800841947 */ /* 0x000fea0003800000 */
[----:B------:R-:W2:Y:S01]  /*230f0*/  LDL.LU R2, [R1+0x44c] ;  /* 0x00044c0001027983 */ /* 0x000ea20000300800 */
[----:B-----5:R-:W-:-:S04]  /*23100*/  LOP3.LUT R0, R0, 0xff, RZ, 0xc0, !PT ;  /* 0x000000ff00007812 */ /* 0x020fc800078ec0ff */
[----:B------:R-:W-:-:S05]  /*23110*/  F2FP.F16.E5M2.UNPACK_B R0, R0 ;  /* 0x00000000ff00723e */ /* 0x000fca00020004ff */
[----:B------:R-:W-:-:S05]  /*23120*/  HADD2.F32 R0, -RZ, R0.H0_H0 ;  /* 0x20000000ff007230 */ /* 0x000fca0000004100 */
[----:B------:R-:W-:-:S04]  /*23130*/  FMUL R0, R0, UR21 ;  /* 0x0000001500007c20 */ /* 0x000fc80008400000 */
[----:B--2---:R-:W-:-:S05]  /*23140*/  FFMA R0, R2, UR20, R0 ;  /* 0x0000001402007c23 */ /* 0x004fca0008000000 */
[----:B------:R-:W-:-:S05]  /*23150*/  F2FP.SATFINITE.E5M2.F32.PACK_AB_MERGE_C R3, RZ, R0, RZ ;  /* 0x00000000ff03723e */ /* 0x000fca00048060ff */
[----:B------:R2:W-:Y:S01]  /*23160*/  STG.E.U8 desc[UR14][R28.64+0xf9], R3 ;  /* 0x0000f9031c007986 */ /* 0x0005e2000c10110e */
[----:B------:R-:W-:Y:S05]  /*23170*/  BRA `(.L_x_545) ;  /* 0x0000004800607947 */ /* 0x000fea0003800000 */
.L_x_32:
[----:B------:R-:W-:Y:S01]  /*23180*/  ISETP.GE.AND P3, PT, R34, 0x1, PT ;  /* 0x000000012200780c */ /* 0x000fe20003f66270 */
[----:B-----5:R-:W-:Y:S01]  /*23190*/  FMUL R2, R2, UR20 ;  /* 0x0000001402027c20 */ /* 0x020fe20008400000 */
[----:B------:R-:W3:Y:S02]  /*231a0*/  LDL.LU R40, [R1+0x200] ;  /* 0x0002000001287983 */ /* 0x000ee40000300800 */
[----:B------:R-:W-:Y:S02]  /*231b0*/  ISETP.LT.OR P0, PT, R0, 0x1, !P3 ;  /* 0x000000010000780c */ /* 0x000fe40005f01670 */
[----:B------:R-:W-:Y:S01]  /*231c0*/  F2FP.SATFINITE.E5M2.F32.PACK_AB_MERGE_C R2, RZ, R2, RZ ;  /* 0x00000002ff02723e */ /* 0x000fe200048060ff */
[----:B------:R-:W-:Y:S01]  /*231d0*/  FMUL R3, R3, UR20 ;  /* 0x0000001403037c20 */ /* 0x000fe20008400000 */
[----:B------:R-:W-:Y:S01]  /*231e0*/  ISETP.GE.AND P2, PT, R34, 0x9, PT ;  /* 0x000000092200780c */ /* 0x000fe20003f46270 */
[----:B------:R-:W-:Y:S01]  /*231f0*/  FMUL R4, R4, UR20 ;  /* 0x0000001404047c20 */ /* 0x000fe20008400000 */
[----:B------:R-:W-:Y:S01]  /*23200*/  FMUL R5, R5, UR20 ;  /* 0x0000001405057c20 */ /* 0x000fe20008400000 */
[----:B------:R-:W-:Y:S01]  /*23210*/  ISETP.LT.OR P1, PT, R0, 0x9, !P3 ;  /* 0x000000090000780c */ /* 0x000fe20005f21670 */
[----:B------:R-:W-:Y:S01]  /*23220*/  FMUL R6, R6, UR20 ;  /* 0x0000001406067c20 */ /* 0x000fe20008400000 */
[----:B------:R-:W-:Y:S01]  /*23230*/  FMUL R7, R7, UR20 ;  /* 0x0000001407077c20 */ /* 0x000fe20008400000 */
[----:B------:R-:W-:Y:S01]  /*23240*/  FMUL R8, R8, UR20 ;  /* 0x0000001408087c20 */ /* 0x000fe20008400000 */
[----:B------:R-:W-:Y:S01]  /*23250*/  FMUL R9, R9, UR20 ;  /* 0x0000001409097c20 */ /* 0x000fe20008400000 */
[----:B------:R-:W-:Y:S01]  /*23260*/  FMUL R10, R10, UR20 ;  /* 0x000000140a0a7c20 */ /* 0x000fe20008400000 */
[----:B------:R-:W-:Y:S01]  /*23270*/  @!P0 STG.E.U8 desc[UR14][R24.64], R2 ;  /* 0x0000000218008986 */ /* 0x000fe2000c10110e */
[----:B------:R-:W-:-:S02]  /*23280*/  ISETP.LT.OR P0, PT, R0, 0x2, !P3 ;  /* 0x000000020000780c */ /* 0x000fc40005f01670 */
[----:B------:R-:W-:Y:S01]  /*23290*/  F2FP.SATFINITE.E5M2.F32.PACK_AB_MERGE_C R3, RZ, R3, RZ ;  /* 0x00000003ff03723e */ /* 0x000fe200048060ff */
[----:B------:R-:W-:Y:S01]  /*232a0*/  FMUL R11, R11, UR20 ;  /* 0x000000140b0b7c20 */ /* 0x000fe20008400000 */
[----:B------:R-:W-:Y:S01]  /*232b0*/  F2FP.SATFINITE.E5M2.F32.PACK_AB_MERGE_C R4, RZ, R4, RZ ;  /* 0x00000004ff04723e */ /* 0x000fe200048060ff */
[----:B------:R-:W-:Y:S01]  /*232c0*/  FMUL R12, R12, UR20 ;  /* 0x000000140c0c7c20 */ /* 0x000fe20008400000 */
[----:B------:R-:W-:Y:S01]  /*232d0*/  FMUL R13, R13, UR20 ;  /* 0x000000140d0d7c20 */ /* 0x000fe20008400000 */
[----:B------:R-:W-:Y:S01]  /*232e0*/  FMUL R14, R14, UR20 ;  /* 0x000000140e0e7c20 */ /* 0x000fe20008400000 */
[----:B------:R-:W-:Y:S01]  /*232f0*/  FMUL R15, R15, UR20 ;  /* 0x000000140f0f7c20 */ /* 0x000fe20008400000 */
[----:B------:R-:W-:Y:S01]  /*23300*/  FMUL R16, R16, UR20 ;  /* 0x0000001410107c20 */ /* 0x000fe20008400000 */
[----:B------:R-:W-:Y:S01]  /*23310*/  FMUL R17, R17, UR20 ;  /* 0x0000001411117c20 */ /* 0x000fe20008400000 */
[----:B------:R-:W-:Y:S01]  /*23320*/  FMUL R18, R18, UR20 ;  /* 0x0000001412127c20 */ /* 0x000fe20008400000 */
[----:B------:R-:W-:Y:S01]  /*23330*/  FMUL R19, R19, UR20 ;  /* 0x0000001413137c20 */ /* 0x000fe20008400000 */
[----:B------:R0:W-:Y:S01]  /*23340*/  @!P0 STG.E.U8 desc[UR14][R24.64+0x1], R3 ;  /* 0x0000010318008986 */ /* 0x0001e2000c10110e */
[----:B------:R-:W-:-:S02]  /*23350*/  ISETP.LT.OR P0, PT, R0, 0x1, !P2 ;  /* 0x000000010000780c */ /* 0x000fc40005701670 */
[----:B------:R-:W-:Y:S01]  /*23360*/  F2FP.SATFINITE.E5M2.F32.PACK_AB_MERGE_C R5, RZ, R5, RZ ;  /* 0x00000005ff05723e */ /* 0x000fe200048060ff */
[----:B------:R-:W-:Y:S01]  /*23370*/  FMUL R20, R20, UR20 ;  /* 0x0000001414147c20 */ /* 0x000fe20008400000 */
[----:B------:R-:W4:Y:S01]  /*23380*/  LDL.LU R39, [R1+0x204] ;  /* 0x0002040001277983 */ /* 0x000f220000300800 */
[----:B------:R-:W-:Y:S02]  /*23390*/  F2FP.SATFINITE.E5M2.F32.PACK_AB_MERGE_C R6, RZ, R6, RZ ;  /* 0x00000006ff06723e */ /* 0x000fe400048060ff */
[----:B------:R-:W-:Y:S01]  /*233a0*/  F2FP.SATFINITE.E5M2.F32.PACK_AB_MERGE_C R7, RZ, R7, RZ ;  /* 0x00000007ff07723e */ /* 0x000fe200048060ff */
[----:B------:R-:W-:Y:S01]  /*233b0*/  FMUL R21, R21, UR20 ;  /* 0x0000001415157c20 */ /* 0x000fe20008400000 */
[C---:B------:R-:W-:Y:S01]  /*233c0*/  ISETP.LT.OR P5, PT, R0.reuse, 0xa, !P2 ;  /* 0x0000000a0000780c */ /* 0x040fe200057a1670 */
[----:B------:R-:W2:Y:S04]  /*233d0*/  LDL.LU R35, [R1+0x208] ;  /* 0x0002080001237983 */ /* 0x000ea80000300800 */
[----:B------:R-:W-:Y:S01]  /*233e0*/  @!P0 STG.E.U8 desc[UR14][R26.64], R4 ;  /* 0x000000041a008986 */ /* 0x000fe2000c10110e */
[----:B------:R-:W-:-:S02]  /*233f0*/  ISETP.LT.OR P0, PT, R0, 0x2, !P2 ;  /* 0x000000020000780c */ /* 0x000fc40005701670 */
[----:B------:R-:W-:Y:S01]  /*23400*/  F2FP.SATFINITE.E5M2.F32.PACK_AB_MERGE_C R8, RZ, R8, RZ ;  /* 0x00000008ff08723e */ /* 0x000fe200048060ff */
[----:B------:R-:W-:Y:S01]  /*23410*/  FMUL R22, R22, UR20 ;  /* 0x0000001416167c20 */ /* 0x000fe20008400000 */
[----:B------:R-:W-:Y:S01]  /*23420*/  F2FP.SATFINITE.E5M2.F32.PACK_AB_MERGE_C R9, RZ, R9, RZ ;  /* 0x00000009ff09723e */ /* 0x000fe200048060ff */
[----:B------:R-:W4:Y:S08]  /*23430*/  LDL.LU R33, [R1+0x20c] ;  /* 0x00020c0001217983 */ /* 0x000f300000300800 */
[----:B------:R1:W-:Y:S01]  /*23440*/  @!P0 STG.E.U8 desc[UR14][R26.64+0x1], R5 ;  /* 0x000001051a008986 */ /* 0x0003e2000c10110e */
[----:B------:R-:W-:-:S03]  /*23450*/  ISETP.LT.OR P0, PT, R0, 0xa, !P3 ;  /* 0x0000000a0000780c */ /* 0x000fc60005f01670 */
[----:B------:R-:W-:Y:S01]  /*23460*/  @!P1 STG.E.U8 desc[UR14][R24.64+0x8], R6 ;  /* 0x0000080618009986 */ /* 0x000fe2000c10110e */
[C---:B------:R-:W-:Y:S02]  /*23470*/  ISETP.LT.OR P1, PT, R0.reuse, 0x9, !P2 ;  /* 0x000000090000780c */ /* 0x040fe40005721670 */
[----:B------:R-:W-:Y:S01]  /*23480*/  F2FP.SATFINITE.E5M2.F32.PACK_AB_MERGE_C R10, RZ, R10, RZ ;  /* 0x0000000aff0a723e */ /* 0x000fe200048060ff */
[----:B------:R-:W4:Y:S01]  /*23490*/  LDL.LU R32, [R1+0x210] ;  /* 0x0002100001207983 */ /* 0x000f220000300800 */
[----:B------:R-:W-:Y:S02]  /*234a0*/  F2FP.SATFINITE.E5M2.F32.PACK_AB_MERGE_C R11, RZ, R11, RZ ;  /* 0x0000000bff0b723e */ /* 0x000fe400048060ff */
[----:B------:R-:W-:Y:S01]  /*234b0*/  F2FP.SATFINITE.E5M2.F32.PACK_AB_MERGE_C R12, RZ, R12, RZ ;  /* 0x0000000cff0c723e */ /* 0x000fe200048060ff */
[----:B------:R-:W-:Y:S01]  /*234c0*/  FMUL R23, R23, UR20 ;  /* 0x0000001417177c20 */ /* 0x000fe20008400000 */
[----:B------:R-:W-:Y:S01]  /*234d0*/  F2FP.SATFINITE.E5M2.F32.PACK_AB_MERGE_C R13, RZ, R13, RZ ;  /* 0x0000000dff0d723e */ /* 0x000fe200048060ff */
[----:B------:R-:W-:Y:S01]  /*234e0*/  @!P0 STG.E.U8 desc[UR14][R24.64+0x9], R7 ;  /* 0x0000090718008986 */ /* 0x000fe2000c10110e */
[----:B------:R-:W-:-:S03]  /*234f0*/  ISETP.LT.OR P0, PT, R0, 0x11, !P3 ;  /* 0x000000110000780c */ /* 0x000fc60005f01670 */
[----:B------:R-:W-:Y:S01]  /*23500*/  @!P1 STG.E.U8 desc[UR14][R26.64+0x8], R8 ;  /* 0x000008081a009986 */ /* 0x000fe2000c10110e */
[----:B------:R-:W-:-:S03]  /*23510*/  ISETP.LT.OR P1, PT, R0, 0x12, !P3 ;  /* 0x000000120000780c */ /* 0x000fc60005f21670 */
[----:B------:R-:W-:Y:S01]  /*23520*/  @!P5 STG.E.U8 desc[UR14][R26.64+0x9], R9 ;  /* 0x000009091a00d986 */ /* 0x000fe2000c10110e */
[----:B------:R-:W-:Y:S02]  /*23530*/  ISETP.LT.OR P5, PT, R0, 0x11, !P2 ;  /* 0x000000110000780c */ /* 0x000fe400057a1670 */
        /* <DEDUP_REMOVED lines=8> */
[C---:B------:R-:W-:Y:S02]  /*235c0*/  ISETP.LT.OR P5, PT, R0.reuse, 0x1a, !P3 ;  /* 0x0000001a0000780c */ /* 0x040fe40005fa1670 */
        /* <DEDUP_REMOVED lines=22> */
[C---:B------:R-:W-:Y:S02]  /*23730*/  ISETP.LT.OR P0, PT, R0.reuse, 0x29, !P3 ;  /* 0x000000290000780c */ /* 0x040fe40005f01670 */
[----:B------:R-:W-:Y:S01]  /*23740*/  F2FP.SATFINITE.E5M2.F32.PACK_AB_MERGE_C R22, RZ, R22, RZ ;  /* 0x00000016ff16723e */ /* 0x000fe200048060ff */
[----:B------:R-:W-:Y:S01]  /*23750*/  @!P1 STG.E.U8 desc[UR14][R26.64+0x20], R20 ;  /* 0x000020141a009986 */ /* 0x000fe2000c10110e */
[----:B------:R-:W-:-:S02]  /*23760*/  ISETP.LT.OR P1, PT, R0, 0x2a, !P3 ;  /* 0x0000002a0000780c */ /* 0x000fc40005f21670 */
[C---:B------:R-:W-:Y:S01]  /*23770*/  ISETP.LT.OR P6, PT, R0.reuse, 0x2a, !P2 ;  /* 0x0000002a0000780c */ /* 0x040fe200057c1670 */
[----:B------:R-:W-:Y:S01]  /*23780*/  @!P5 STG.E.U8 desc[UR14][R26.64+0x21], R21 ;  /* 0x000021151a00d986 */ /* 0x000fe2000c10110e */
[----:B------:R-:W-:Y:S01]  /*23790*/  ISETP.LT.OR P5, PT, R0, 0x29, !P2 ;  /* 0x000000290000780c */ /* 0x000fe200057a1670 */
[----:B------:R-:W-:Y:S01]  /*237a0*/  FMUL R156, R156, UR20 ;  /* 0x000000149c9c7c20 */ /* 0x000fe20008400000 */
[----:B------:R-:W-:Y:S01]  /*237b0*/  FMUL R157, R157, UR20 ;  /* 0x000000149d9d7c20 */ /* 0x000fe20008400000 */
[----:B------:R-:W-:Y:S01]  /*237c0*/  FMUL R158, R158, UR20 ;  /* 0x000000149e9e7c20 */ /* 0x000fe20008400000 */
[----:B------:R-:W-:Y:S01]  /*237d0*/  FMUL R159, R159, UR20 ;  /* 0x000000149f9f7c20 */ /* 0x000fe20008400000 */
[----:B------:R-:W-:Y:S01]  /*237e0*/  @!P0 STG.E.U8 desc[UR14][R24.64+0x28], R22 ;  /* 0x0000281618008986 */ /* 0x000fe2000c10110e */
[----:B------:R-:W-:Y:S02]  /*237f0*/  ISETP.LT.OR P0, PT, R0, 0x31, !P3 ;  /* 0x000000310000780c */ /* 0x000fe40005f01670 */
[----:B------:R-:W-:Y:S01]  /*23800*/  F2FP.SATFINITE.E5M2.F32.PACK_AB_MERGE_C R23, RZ, R23, RZ ;  /* 0x00000017ff17723e */ /* 0x000fe200048060ff */
[----:B------:R-:W-:Y:S01]  /*23810*/  FMUL R160, R160, UR20 ;  /* 0x00000014a0a07c20 */ /* 0x000fe20008400000 */
[----:B------:R-:W-:Y:S01]  /*23820*/  F2FP.SATFINITE.E5M2.F32.PACK_AB_MERGE_C R152, RZ, R152, RZ ;  /* 0x00000098ff98723e */ /* 0x000fe200048060ff */
[----:B------:R-:W-:Y:S01]  /*23830*/  FMUL R161, R161, UR20 ;  /* 0x00000014a1a17c20 */ /* 0x000fe20008400000 */
        /* <DEDUP_REMOVED lines=47> */
[----:B0-----:R-:W-:Y:S01]  /*23b30*/  F2FP.SATFINITE.E5M2.F32.PACK_AB_MERGE_C R3, RZ, R166, RZ ;  /* 0x000000a6ff03723e */ /* 0x001fe200048060ff */
[----:B------:R-:W-:Y:S01]  /*23b40*/  @!P1 STG.E.U8 desc[UR14][R24.64+0x41], R163 ;  /* 0x000041a318009986 */ /* 0x000fe2000c10110e */
[----:B------:R-:W-:-:S03]  /*23b50*/  ISETP.LT.OR P1, PT, R0, 0x4a, !P3 ;  /* 0x0000004a0000780c */ /* 0x000fc60005f21670 */
[----:B------:R-:W-:Y:S01]  /*23b60*/  @!P5 STG.E.U8 desc[UR14][R26.64+0x40], R164 ;  /* 0x000040a41a00d986 */ /* 0x000fe2000c10110e */
[----:B------:R-:W-:-:S03]  /*23b70*/  ISETP.LT.OR P5, PT, R0, 0x49, !P2 ;  /* 0x000000490000780c */ /* 0x000fc600057a1670 */
[----:B------:R-:W-:Y:S01]  /*23b80*/  @!P6 STG.E.U8 desc[UR14][R26.64+0x41], R165 ;  /* 0x000041a51a00e986 */ /* 0x000fe2000c10110e */
[----:B------:R-:W-:-:S03]  /*23b90*/  ISETP.LT.OR P6, PT, R0, 0x4a, !P2 ;  /* 0x0000004a0000780c */ /* 0x000fc600057c1670 */
[----:B------:R0:W-:Y:S01]  /*23ba0*/  @!P0 STG.E.U8 desc[UR14][R24.64+0x48], R3 ;  /* 0x0000480318008986 */ /* 0x0001e2000c10110e */
[----:B------:R-:W-:Y:S02]  /*23bb0*/  ISETP.LT.OR P0, PT, R0, 0x51, !P3 ;  /* 0x000000510000780c */ /* 0x000fe40005f01670 */
[----:B------:R-:W-:Y:S01]  /*23bc0*/  F2FP.SATFINITE.E5M2.F32.PACK_AB_MERGE_C R167, RZ, R167, RZ ;  /* 0x000000a7ffa7723e */ /* 0x000fe200048060ff */
[----:B------:R-:W-:Y:S01]  /*23bd0*/  FMUL R172, R172, UR20 ;  /* 0x00000014acac7c20 */ /* 0x000fe20008400000 */
[----:B-1----:R-:W-:Y:S01]  /*23be0*/  F2FP.SATFINITE.E5M2.F32.PACK_AB_MERGE_C R5, RZ, R168, RZ ;  /* 0x000000a8ff05723e */ /* 0x002fe200048060ff */
[----:B------:R-:W-:Y:S01]  /*23bf0*/  FMUL R173, R173, UR20 ;  /* 0x00000014adad7c20 */ /* 0x000fe20008400000 */
[----:B------:R-:W-:Y:S01]  /*23c00*/  F2FP.SATFINITE.E5M2.F32.PACK_AB_MERGE_C R169, RZ, R169, RZ ;  /* 0x000000a9ffa9723e */ /* 0x000fe200048060ff */
[----:B------:R-:W-:Y:S01]  /*23c10*/  @!P1 STG.E.U8 desc[UR14][R24.64+0x49], R167 ;  /* 0x000049a718009986 */ /* 0x000fe2000c10110e */
[----:B0-----:R-:W-:-:S03]  /*23c20*/  F2FP.SATFINITE.E5M2.F32.PACK_AB_MERGE_C R3, RZ, R170, RZ ;  /* 0x000000aaff03723e */ /* 0x001fc600048060ff */
[----:B------:R0:W-:Y:S01]  /*23c30*/  @!P5 STG.E.U8 desc[UR14][R26.64+0x48], R5 ;  /* 0x000048051a00d986 */ /* 0x0001e2000c10110e */
[C---:B------:R-:W-:Y:S02]  /*23c40*/  ISETP.LT.OR P1, PT, R0.reuse, 0x52, !P3 ;  /* 0x000000520000780c */ /* 0x040fe40005f21670 */
[C---:B------:R-:W-:Y:S01]  /*23c50*/  ISETP.LT.OR P5, PT, R0.reuse, 0x51, !P2 ;  /* 0x000000510000780c */ /* 0x040fe200057a1670 */
[----:B------:R-:W-:Y:S01]  /*23c60*/  @!P6 STG.E.U8 desc[UR14][R26.64+0x49], R169 ;  /* 0x000049a91a00e986 */ /* 0x000fe2000c10110e */
[----:B------:R-:W-:-:S03]  /*23c70*/  ISETP.LT.OR P6, PT, R0, 0x52, !P2 ;  /* 0x000000520000780c */ /* 0x000fc600057c1670 */
[----:B------:R1:W-:Y:S01]  /*23c80*/  @!P0 STG.E.U8 desc[UR14][R24.64+0x50], R3 ;  /* 0x0000500318008986 */ /* 0x0003e2000c10110e */
[----:B------:R-:W-:Y:S01]  /*23c90*/  ISETP.LT.OR P0, PT, R0, 0x59, !P3 ;  /* 0x000000590000780c */ /* 0x000fe20005f01670 */
[----:B------:R-:W-:Y:S01]  /*23ca0*/  FMUL R174, R174, UR20 ;  /* 0x00000014aeae7c20 */ /* 0x000fe20008400000 */
[----:B------:R-:W-:Y:S01]  /*23cb0*/  F2FP.SATFINITE.E5M2.F32.PACK_AB_MERGE_C R171, RZ, R171, RZ ;  /* 0x000000abffab723e */ /* 0x000fe200048060ff */
[----:B------:R-:W-:Y:S01]  /*23cc0*/  FMUL R175, R175, UR20 ;  /* 0x00000014afaf7c20 */ /* 0x000fe20008400000 */
[----:B0-----:R-:W-:Y:S01]  /*23cd0*/  F2FP.SATFINITE.E5M2.F32.PACK_AB_MERGE_C R5, RZ, R172, RZ ;  /* 0x000000acff05723e */ /* 0x001fe200048060ff */
[----:B------:R-:W-:Y:S01]  /*23ce0*/  FMUL R176, R176, UR20 ;  /* 0x00000014b0b07c20 */ /* 0x000fe20008400000 */
[----:B------:R-:W-:Y:S01]  /*23cf0*/  F2FP.SATFINITE.E5M2.F32.PACK_AB_MERGE_C R173, RZ, R173, RZ ;  /* 0x000000adffad723e */ /* 0x000fe200048060ff */
[----:B------:R-:W-:Y:S01]  /*23d00*/  @!P1 STG.E.U8 desc[UR14][R24.64+0x51], R171 ;  /* 0x000051ab18009986 */ /* 0x000fe2000c10110e */
[----:B-1----:R-:W-:-:S03]  /*23d10*/  F2FP.SATFINITE.E5M2.F32.PACK_AB_MERGE_C R3, RZ, R174, RZ ;  /* 0x000000aeff03723e */ /* 0x002fc600048060ff */
        /* <DEDUP_REMOVED lines=220> */
[----:B------:R-:W4:Y:S01]  /*24ae0*/  LDL.LU R38, [R1+0x214] ;  /* 0x0002140001267983 */ /* 0x000f220000300800 */
[----:B------:R-:W-:Y:S02]  /*24af0*/  F2FP.SATFINITE.E5M2.F32.PACK_AB_MERGE_C R229, RZ, R229, RZ ;  /* 0x000000e5ffe5723e */ /* 0x000fe400048060ff */
[----:B-1----:R-:W-:Y:S01]  /*24b00*/  F2FP.SATFINITE.E5M2.F32.PACK_AB_MERGE_C R3, RZ, R230, RZ ;  /* 0x000000e6ff03723e */ /* 0x002fe200048060ff */
[----:B------:R-:W-:Y:S01]  /*24b10*/  @!P1 STG.E.U8 desc[UR14][R24.64+0xc1], R227 ;  /* 0x0000c1e318009986 */ /* 0x000fe2000c10110e */
[----:B------:R-:W-:-:S03]  /*24b20*/  ISETP.LT.OR P1, PT, R0, 0xca, !P3 ;  /* 0x000000ca0000780c */ /* 0x000fc60005f21670 */
[----:B------:R0:W-:Y:S01]  /*24b30*/  @!P5 STG.E.U8 desc[UR14][R26.64+0xc0], R5 ;  /* 0x0000c0051a00d986 */ /* 0x0001e2000c10110e */
[----:B------:R-:W-:-:S03]  /*24b40*/  ISETP.LT.OR P5, PT, R0, 0xc9, !P2 ;  /* 0x000000c90000780c */ /* 0x000fc600057a1670 */
[----:B------:R-:W-:Y:S01]  /*24b50*/  @!P6 STG.E.U8 desc[UR14][R26.64+0xc1], R229 ;  /* 0x0000c1e51a00e986 */ /* 0x000fe2000c10110e */
[----:B------:R-:W-:-:S03]  /*24b60*/  ISETP.LT.OR P6, PT, R0, 0xca, !P2 ;  /* 0x000000ca0000780c */ /* 0x000fc600057c1670 */
[----:B------:R4:W-:Y:S01]  /*24b70*/  @!P0 STG.E.U8 desc[UR14][R24.64+0xc8], R3 ;  /* 0x0000c80318008986 */ /* 0x0009e2000c10110e */
[----:B------:R-:W-:Y:S01]  /*24b80*/  ISETP.LT.OR P0, PT, R0, 0xd1, !P3 ;  /* 0x000000d10000780c */ /* 0x000fe20005f01670 */
[----:B------:R-:W-:Y:S01]  /*24b90*/  FMUL R232, R232, UR20 ;  /* 0x00000014e8e87c20 */ /* 0x000fe20008400000 */
[----:B------:R-:W-:Y:S01]  /*24ba0*/  FMUL R233, R233, UR20 ;  /* 0x00000014e9e97c20 */ /* 0x000fe20008400000 */
[----:B------:R-:W4:Y:S01]  /*24bb0*/  LDL.LU R37, [R1+0x218] ;  /* 0x0002180001257983 */ /* 0x000f220000300800 */
[----:B------:R-:W-:Y:S01]  /*24bc0*/  FMUL R234, R234, UR20 ;  /* 0x00000014eaea7c20 */ /* 0x000fe20008400000 */
[----:B------:R-:W-:Y:S02]  /*24bd0*/  F2FP.SATFINITE.E5M2.F32.PACK_AB_MERGE_C R231, RZ, R231, RZ ;  /* 0x000000e7ffe7723e */ /* 0x000fe400048060ff */
[----:B------:R-:W4:Y:S01]  /*24be0*/  LDL.LU R36, [R1+0x21c] ;  /* 0x00021c0001247983 */ /* 0x000f220000300800 */
[----:B0-----:R-:W-:Y:S01]  /*24bf0*/  F2FP.SATFINITE.E5M2.F32.PACK_AB_MERGE_C R5, RZ, R232, RZ ;  /* 0x000000e8ff05723e */ /* 0x001fe200048060ff */
[----:B---3--:R-:W-:Y:S01]  /*24c00*/  FMUL R2, R40, UR20 ;  /* 0x0000001428027c20 */ /* 0x008fe20008400000 */
[----:B------:R-:W-:Y:S01]  /*24c10*/  F2FP.SATFINITE.E5M2.F32.PACK_AB_MERGE_C R233, RZ, R233, RZ ;  /* 0x000000e9ffe9723e */ /* 0x000fe200048060ff */
[----:B--2---:R-:W-:Y:S01]  /*24c20*/  FMUL R4, R35, UR20 ;  /* 0x0000001423047c20 */ /* 0x004fe20008400000 */
[----:B------:R-:W-:Y:S01]  /*24c30*/  F2FP.SATFINITE.E5M2.F32.PACK_AB_MERGE_C R7, RZ, R234, RZ ;  /* 0x000000eaff07723e */ /* 0x000fe200048060ff */
[----:B------:R-:W2:Y:S01]  /*24c40*/  LDL.LU R35, [R1+0x220] ;  /* 0x0002200001237983 */ /* 0x000ea20000300800 */
[----:B------:R-:W-:Y:S01]  /*24c50*/  FMUL R235, R235, UR20 ;  /* 0x00000014ebeb7c20 */ /* 0x000fe20008400000 */
[----:B------:R-:W-:Y:S01]  /*24c60*/  FMUL R236, R236, UR20 ;  /* 0x00000014ecec7c20 */ /* 0x000fe20008400000 */
[----:B----4-:R-:W-:Y:S01]  /*24c70*/  FMUL R3, R39, UR20 ;  /* 0x0000001427037c20 */ /* 0x010fe20008400000 */
[----:B------:R-:W-:Y:S01]  /*24c80*/  @!P1 STG.E.U8 desc[UR14][R24.64+0xc9], R231 ;  /* 0x0000c9e718009986 */ /* 0x000fe2000c10110e */
[C---:B------:R-:W-:Y:S01]  /*24c90*/  ISETP.LT.OR P1, PT, R0.reuse, 0xd2, !P3 ;  /* 0x000000d20000780c */ /* 0x040fe20005f21670 */
[----:B------:R-:W-:Y:S01]  /*24ca0*/  FMUL R237, R237, UR20 ;  /* 0x00000014eded7c20 */ /* 0x000fe20008400000 */
[----:B------:R-:W-:Y:S01]  /*24cb0*/  F2FP.SATFINITE.E5M2.F32.PACK_AB_MERGE_C R235, RZ, R235, RZ ;  /* 0x000000ebffeb723e */ /* 0x000fe200048060ff */
[----:B------:R0:W-:Y:S01]  /*24cc0*/  @!P5 STG.E.U8 desc[UR14][R26.64+0xc8], R5 ;  /* 0x0000c8051a00d986 */ /* 0x0001e2000c10110e */
[----:B------:R-:W-:-:S02]  /*24cd0*/  ISETP.LT.OR P5, PT, R0, 0xd1, !P2 ;  /* 0x000000d10000780c */ /* 0x000fc400057a1670 */
[----:B------:R-:W-:Y:S01]  /*24ce0*/  F2FP.SATFINITE.E5M2.F32.PACK_AB_MERGE_C R9, RZ, R236, RZ ;  /* 0x000000ecff09723e */ /* 0x000fe200048060ff */
[----:B------:R-:W-:Y:S01]  /*24cf0*/  @!P6 STG.E.U8 desc[UR14][R26.64+0xc9], R233 ;  /* 0x0000c9e91a00e986 */ /* 0x000fe2000c10110e */
[C---:B------:R-:W-:Y:S02]  /*24d00*/  ISETP.LT.OR P6, PT, R0.reuse, 0xd2, !P2 ;  /* 0x000000d20000780c */ /* 0x040fe400057c1670 */
[----:B------:R-:W-:Y:S01]  /*24d10*/  F2FP.SATFINITE.E5M2.F32.PACK_AB_MERGE_C R237, RZ, R237, RZ ;  /* 0x000000edffed723e */ /* 0x000fe200048060ff */
[----:B------:R1:W-:Y:S01]  /*24d20*/  @!P0 STG.E.U8 desc[UR14][R24.64+0xd0], R7 ;  /* 0x0000d00718008986 */ /* 0x0003e2000c10110e */
[C---:B------:R-:W-:Y:S01]  /*24d30*/  ISETP.LT.OR P0, PT, R0.reuse, 0xd9, !P3 ;  /* 0x000000d90000780c */ /* 0x040fe20005f01670 */
[----:B0-----:R-:W-:Y:S02]  /*24d40*/  FMUL R5, R33, UR20 ;  /* 0x0000001421057c20 */ /* 0x001fe40008400000 */
[----:B------:R-:W-:Y:S01]  /*24d50*/  @!P1 STG.E.U8 desc[UR14][R24.64+0xd1], R235 ;  /* 0x0000d1eb18009986 */ /* 0x000fe2000c10110e */
[----:B------:R-:W-:-:S03]  /*24d60*/  ISETP.LT.OR P1, PT, R0, 0xda, !P3 ;  /* 0x000000da0000780c */ /* 0x000fc60005f21670 */
[----:B------:R-:W3:Y:S01]  /*24d70*/  LDL.LU R33, [R1+0x224] ;  /* 0x0002240001217983 */ /* 0x000ee20000300800 */
[----:B-1----:R-:W-:Y:S01]  /*24d80*/  F2FP.SATFINITE.E5M2.F32.PACK_AB_MERGE_C R7, RZ, R2, RZ ;  /* 0x00000002ff07723e */ /* 0x002fe200048060ff */
[----:B------:R-:W-:Y:S02]  /*24d90*/  FMUL R2, R32, UR20 ;  /* 0x0000001420027c20 */ /* 0x000fe40008400000 */
[----:B------:R-:W4:Y:S04]  /*24da0*/  LDL.LU R40, [R1+0x228] ;  /* 0x0002280001287983 */ /* 0x000f280000300800 */
[----:B------:R-:W4:Y:S04]  /*24db0*/  LDL.LU R32, [R1+0x22c] ;  /* 0x00022c0001207983 */ /* 0x000f280000300800 */
[----:B------:R-:W4:Y:S01]  /*24dc0*/  LDL.LU R39, [R1+0x230] ;  /* 0x0002300001277983 */ /* 0x000f220000300800 */
[----:B------:R-:W-:-:S03]  /*24dd0*/  F2FP.SATFINITE.E5M2.F32.PACK_AB_MERGE_C R11, RZ, R4, RZ ;  /* 0x00000004ff0b723e */ /* 0x000fc600048060ff */
[----:B------:R0:W-:Y:S01]  /*24de0*/  @!P5 STG.E.U8 desc[UR14][R26.64+0xd0], R9 ;  /* 0x0000d0091a00d986 */ /* 0x0001e2000c10110e */
[C---:B------:R-:W-:Y:S02]  /*24df0*/  ISETP.LT.OR P5, PT, R0.reuse, 0xd9, !P2 ;  /* 0x000000d90000780c */ /* 0x040fe400057a1670 */
[----:B------:R-:W-:Y:S01]  /*24e00*/  F2FP.SATFINITE.E5M2.F32.PACK_AB_MERGE_C R13, RZ, R5, RZ ;  /* 0x00000005ff0d723e */ /* 0x000fe200048060ff */
[----:B------:R-:W-:Y:S01]  /*24e10*/  @!P6 STG.E.U8 desc[UR14][R26.64+0xd1], R237 ;  /* 0x0000d1ed1a00e986 */ /* 0x000fe2000c10110e */
[----:B------:R-:W-:Y:S02]  /*24e20*/  ISETP.LT.OR P6, PT, R0, 0xda, !P2 ;  /* 0x000000da0000780c */ /* 0x000fe400057c1670 */
[----:B0-----:R-:W-:Y:S01]  /*24e30*/  F2FP.SATFINITE.E5M2.F32.PACK_AB_MERGE_C R9, RZ, R3, RZ ;  /* 0x00000003ff09723e */ /* 0x001fe200048060ff */
[----:B------:R0:W-:Y:S04]  /*24e40*/  @!P0 STG.E.U8 desc[UR14][R24.64+0xd8], R7 ;  /* 0x0000d80718008986 */ /* 0x0001e8000c10110e */
[----:B------:R1:W-:Y:S01]  /*24e50*/  @!P1 STG.E.U8 desc[UR14][R24.64+0xd9], R9 ;  /* 0x0000d90918009986 */ /* 0x0003e2000c10110e */
[----:B0-----:R-:W-:-:S03]  /*24e60*/  F2FP.SATFINITE.E5M2.F32.PACK_AB_MERGE_C R7, RZ, R2, RZ ;  /* 0x00000002ff07723e */ /* 0x001fc600048060ff */
[----:B------:R0:W-:Y:S01]  /*24e70*/  @!P5 STG.E.U8 desc[UR14][R26.64+0xd8], R11 ;  /* 0x0000d80b1a00d986 */ /* 0x0001e2000c10110e */
[----:B------:R-:W-:-:S03]  /*24e80*/  FMUL R3, R38, UR20 ;  /* 0x0000001426037c20 */ /* 0x000fc60008400000 */
[----:B------:R-:W4:Y:S02]  /*24e90*/  LDL.LU R38, [R1+0x234] ;  /* 0x0002340001267983 */ /* 0x000f240000300800 */
[----:B-1----:R-:W-:Y:S01]  /*24ea0*/  F2FP.SATFINITE.E5M2.F32.PACK_AB_MERGE_C R9, RZ, R3, RZ ;  /* 0x00000003ff09723e */ /* 0x002fe200048060ff */
[----:B------:R-:W-:Y:S02]  /*24eb0*/  FMUL R4, R37, UR20 ;  /* 0x0000001425047c20 */ /* 0x000fe40008400000 */
[----:B------:R-:W4:Y:S01]  /*24ec0*/  LDL.LU R37, [R1+0x238] ;  /* 0x0002380001257983 */ /* 0x000f220000300800 */
[----:B------:R-:W-:-:S03]  /*24ed0*/  FMUL R5, R36, UR20 ;  /* 0x0000001424057c20 */ /* 0x000fc60008400000 */
[----:B------:R-:W4:Y:S01]  /*24ee0*/  LDL.LU R36, [R1+0x23c] ;  /* 0x00023c0001247983 */ /* 0x000f220000300800 */
[----:B--2---:R-:W-:-:S03]  /*24ef0*/  FMUL R2, R35, UR20 ;  /* 0x0000001423027c20 */ /* 0x004fc60008400000 */
[----:B------:R-:W2:Y:S01]  /*24f00*/  LDL.LU R35, [R1+0x240] ;  /* 0x0002400001237983 */ /* 0x000ea20000300800 */
[----:B0-----:R-:W-:Y:S01]  /*24f10*/  F2FP.SATFINITE.E5M2.F32.PACK_AB_MERGE_C R11, RZ, R4, RZ ;  /* 0x00000004ff0b723e */ /* 0x001fe200048060ff */
[----:B---3--:R-:W-:Y:S02]  /*24f20*/  FMUL R3, R33, UR20 ;  /* 0x0000001421037c20 */ /* 0x008fe40008400000 */
[----:B------:R-:W3:Y:S01]  /*24f30*/  LDL.LU R33, [R1+0x244] ;  /* 0x0002440001217983 */ /* 0x000ee20000300800 */
[----:B----4-:R-:W-:-:S03]  /*24f40*/  FMUL R4, R32, UR20 ;  /* 0x0000001420047c20 */ /* 0x010fc60008400000 */
[----:B------:R-:W4:Y:S04]  /*24f50*/  LDL.LU R32, [R1+0x248] ;  /* 0x0002480001207983 */ /* 0x000f280000300800 */
[----:B------:R0:W-:Y:S01]  /*24f60*/  @!P6 STG.E.U8 desc[UR14][R26.64+0xd9], R13 ;  /* 0x0000d90d1a00e986 */ /* 0x0001e2000c10110e */
[C---:B------:R-:W-:Y:S02]  /*24f70*/  ISETP.LT.OR P6, PT, R0.reuse, 0xe2, !P3 ;  /* 0x000000e20000780c */ /* 0x040fe40005fc1670 */
[C---:B------:R-:W-:Y:S02]  /*24f80*/  ISETP.LT.OR P5, PT, R0.reuse, 0xe1, !P3 ;  /* 0x000000e10000780c */ /* 0x040fe40005fa1670 */
[C---:B------:R-:W-:Y:S02]  /*24f90*/  ISETP.LT.OR P0, PT, R0.reuse, 0xe1, !P2 ;  /* 0x000000e10000780c */ /* 0x040fe40005701670 */
[----:B------:R-:W-:-:S02]  /*24fa0*/  ISETP.LT.OR P1, PT, R0, 0xe2, !P2 ;  /* 0x000000e20000780c */ /* 0x000fc40005721670 */
[----:B------:R-:W-:-:S05]  /*24fb0*/  F2FP.SATFINITE.E5M2.F32.PACK_AB_MERGE_C R5, RZ, R5, RZ ;  /* 0x00000005ff05723e */ /* 0x000fca00048060ff */
[----:B------:R-:W-:Y:S01]  /*24fc0*/  @!P6 STG.E.U8 desc[UR14][R24.64+0xe1], R9 ;  /* 0x0000e1091800e986 */ /* 0x000fe2000c10110e */
[----:B------:R-:W-:Y:S02]  /*24fd0*/  ISETP.LT.OR P6, PT, R0, 0xe9, !P3 ;  /* 0x000000e90000780c */ /* 0x000fe40005fc1670 */
[----:B0-----:R-:W-:Y:S01]  /*24fe0*/  F2FP.SATFINITE.E5M2.F32.PACK_AB_MERGE_C R13, RZ, R2, RZ ;  /* 0x00000002ff0d723e */ /* 0x001fe200048060ff */
[----:B------:R-:W-:Y:S01]  /*24ff0*/  FMUL R2, R40, UR20 ;  /* 0x0000001428027c20 */ /* 0x000fe20008400000 */
[----:B------:R0:W-:Y:S01]  /*25000*/  @!P5 STG.E.U8 desc[UR14][R24.64+0xe0], R7 ;  /* 0x0000e0071800d986 */ /* 0x0001e2000c10110e */
[----:B------:R-:W-:-:S03]  /*25010*/  ISETP.LT.OR P5, PT, R0, 0xea, !P2 ;  /* 0x000000ea0000780c */ /* 0x000fc600057a1670 */
[----:B------:R-:W-:Y:S01]  /*25020*/  @!P0 STG.E.U8 desc[UR14][R26.64+0xe0], R11 ;  /* 0x0000e00b1a008986 */ /* 0x000fe2000c10110e */
[----:B------:R-:W-:-:S03]  /*25030*/  ISETP.LT.OR P0, PT, R0, 0xea, !P3 ;  /* 0x000000ea0000780c */ /* 0x000fc60005f01670 */
[----:B------:R1:W-:Y:S01]  /*25040*/  @!P1 STG.E.U8 desc[UR14][R26.64+0xe1], R5 ;  /* 0x0000e1051a009986 */ /* 0x0003e2000c10110e */
[----:B------:R-:W-:-:S03]  /*25050*/  ISETP.LT.OR P1, PT, R0, 0xe9, !P2 ;  /* 0x000000e90000780c */ /* 0x000fc60005721670 */
[----:B------:R-:W4:Y:S01]  /*25060*/  LDL.LU R40, [R1+0x24c] ;  /* 0x00024c0001287983 */ /* 0x000f220000300800 */
[----:B0-----:R-:W-:-:S03]  /*25070*/  F2FP.SATFINITE.E5M2.F32.PACK_AB_MERGE_C R7, RZ, R3, RZ ;  /* 0x00000003ff07723e */ /* 0x001fc600048060ff */
[----:B------:R-:W-:Y:S01]  /*25080*/  @!P6 STG.E.U8 desc[UR14][R24.64+0xe8], R13 ;  /* 0x0000e80d1800e986 */ /* 0x000fe2000c10110e */
[----:B-1----:R-:W-:Y:S01]  /*25090*/  F2FP.SATFINITE.E5M2.F32.PACK_AB_MERGE_C R5, RZ, R2, RZ ;  /* 0x00000002ff05723e */ /* 0x002fe200048060ff */
[----:B------:R-:W-:Y:S02]  /*250a0*/  FMUL R2, R39, UR20 ;  /* 0x0000001427027c20 */ /* 0x000fe40008400000 */
[----:B------:R-:W4:Y:S01]  /*250b0*/  LDL.LU R39, [R1+0x250] ;  /* 0x0002500001277983 */ /* 0x000f220000300800 */
[----:B------:R-:W-:Y:S02]  /*250c0*/  ISETP.LT.OR P6, PT, R0, 0xf1, !P3 ;  /* 0x000000f10000780c */ /* 0x000fe40005fc1670 */
[----:B------:R-:W-:Y:S02]  /*250d0*/  F2FP.SATFINITE.E5M2.F32.PACK_AB_MERGE_C R9, RZ, R4, RZ ;  /* 0x00000004ff09723e */ /* 0x000fe400048060ff */
[----:B------:R-:W-:Y:S01]  /*250e0*/  F2FP.SATFINITE.E5M2.F32.PACK_AB_MERGE_C R11, RZ, R2, RZ ;  /* 0x00000002ff0b723e */ /* 0x000fe200048060ff */
[----:B------:R0:W-:Y:S04]  /*250f0*/  @!P0 STG.E.U8 desc[UR14][R24.64+0xe9], R7 ;  /* 0x0000e90718008986 */ /* 0x0001e8000c10110e */
[----:B------:R1:W-:Y:S04]  /*25100*/  @!P5 STG.E.U8 desc[UR14][R26.64+0xe9], R9 ;  /* 0x0000e9091a00d986 */ /* 0x0003e8000c10110e */
[----:B------:R-:W-:Y:S04]  /*25110*/  @!P1 STG.E.U8 desc[UR14][R26.64+0xe8], R5 ;  /* 0x0000e8051a009986 */ /* 0x000fe8000c10110e */
[----:B------:R2:W-:Y:S01]  /*25120*/  @!P6 STG.E.U8 desc[UR14][R24.64+0xf0], R11 ;  /* 0x0000f00b1800e986 */ /* 0x0005e2000c10110e */
[----:B------:R-:W-:-:S03]  /*25130*/  FMUL R3, R38, UR20 ;  /* 0x0000001426037c20 */ /* 0x000fc60008400000 */
[----:B------:R-:W4:Y:S02]  /*25140*/  LDL.LU R38, [R1+0x254] ;  /* 0x0002540001267983 */ /* 0x000f240000300800 */
[----:B0-----:R-:W-:Y:S01]  /*25150*/  F2FP.SATFINITE.E5M2.F32.PACK_AB_MERGE_C R7, RZ, R3, RZ ;  /* 0x00000003ff07723e */ /* 0x001fe200048060ff */
[----:B------:R-:W-:Y:S02]  /*25160*/  FMUL R4, R37, UR20 ;  /* 0x0000001425047c20 */ /* 0x000fe40008400000 */
[----:B------:R-:W4:Y:S01]  /*25170*/  LDL.LU R37, [R1+0x258] ;  /* 0x0002580001257983 */ /* 0x000f220000300800 */
[----:B------:R-:W-:-:S03]  /*25180*/  FMUL R2, R36, UR20 ;  /* 0x0000001424027c20 */ /* 0x000fc60008400000 */
[----:B------:R-:W4:Y:S02]  /*25190*/  LDL.LU R36, [R1+0x25c] ;  /* 0x00025c0001247983 */ /* 0x000f240000300800 */
[----:B-1----:R-:W-:Y:S01]  /*251a0*/  F2FP.SATFINITE.E5M2.F32.PACK_AB_MERGE_C R9, RZ, R2, RZ ;  /* 0x00000002ff09723e */ /* 0x002fe200048060ff */
[----:B--2---:R-:W-:Y:S02]  /*251b0*/  FMUL R2, R35, UR20 ;  /* 0x0000001423027c20 */ /* 0x004fe40008400000 */
[----:B------:R-:W2:Y:S03]  /*251c0*/  LDL.LU R35, [R1+0x260] ;  /* 0x0002600001237983 */ /* 0x000ea60000300800 */
[----:B------:R-:W-:Y:S01]  /*251d0*/  F2FP.SATFINITE.E5M2.F32.PACK_AB_MERGE_C R11, RZ, R2, RZ ;  /* 0x00000002ff0b723e */ /* 0x000fe200048060ff */
[----:B---3--:R-:W-:Y:S02]  /*251e0*/  FMUL R3, R33, UR20 ;  /* 0x0000001421037c20 */ /* 0x008fe40008400000 */
[----:B------:R-:W3:Y:S01]  /*251f0*/  LDL.LU R33, [R1+0x264] ;  /* 0x0002640001217983 */ /* 0x000ee20000300800 */
[----:B----4-:R-:W-:-:S03]  /*25200*/  FMUL R2, R32, UR20 ;  /* 0x0000001420027c20 */ /* 0x010fc60008400000 */
[----:B------:R-:W4:Y:S01]  /*25210*/  LDL.LU R32, [R1+0x268] ;  /* 0x0002680001207983 */ /* 0x000f220000300800 */
[C---:B------:R-:W-:Y:S02]  /*25220*/  ISETP.LT.OR P0, PT, R0.reuse, 0xf2, !P3 ;  /* 0x000000f20000780c */ /* 0x040fe40005f01670 */
[C---:B------:R-:W-:Y:S02]  /*25230*/  ISETP.LT.OR P5, PT, R0.reuse, 0xf2, !P2 ;  /* 0x000000f20000780c */ /* 0x040fe400057a1670 */
[C---:B------:R-:W-:Y:S02]  /*25240*/  ISETP.LT.OR P1, PT, R0.reuse, 0xf1, !P2 ;  /* 0x000000f10000780c */ /* 0x040fe40005721670 */
[----:B------:R-:W-:Y:S02]  /*25250*/  ISETP.LT.OR P6, PT, R0, 0xf9, !P3 ;  /* 0x000000f90000780c */ /* 0x000fe40005fc1670 */
[----:B------:R-:W-:Y:S02]  /*25260*/  F2FP.SATFINITE.E5M2.F32.PACK_AB_MERGE_C R13, RZ, R3, RZ ;  /* 0x00000003ff0d723e */ /* 0x000fe400048060ff */
[----:B------:R-:W-:-:S03]  /*25270*/  F2FP.SATFINITE.E5M2.F32.PACK_AB_MERGE_C R5, RZ, R4, RZ ;  /* 0x00000004ff05723e */ /* 0x000fc600048060ff */
[----:B------:R0:W-:Y:S01]  /*25280*/  @!P0 STG.E.U8 desc[UR14][R24.64+0xf1], R7 ;  /* 0x0000f10718008986 */ /* 0x0001e2000c10110e */
[----:B------:R-:W-:-:S03]  /*25290*/  ISETP.LT.OR P3, PT, R0, 0xfa, !P3 ;  /* 0x000000fa0000780c */ /* 0x000fc60005f61670 */
[----:B------:R1:W-:Y:S01]  /*252a0*/  @!P5 STG.E.U8 desc[UR14][R26.64+0xf1], R9 ;  /* 0x0000f1091a00d986 */ /* 0x0003e2000c10110e */
[----:B------:R-:W-:Y:S02]  /*252b0*/  ISETP.LT.OR P5, PT, R0, 0xf9, !P2 ;  /* 0x000000f90000780c */ /* 0x000fe400057a1670 */
[----:B0-----:R-:W-:Y:S01]  /*252c0*/  F2FP.SATFINITE.E5M2.F32.PACK_AB_MERGE_C R7, RZ, R2, RZ ;  /* 0x00000002ff07723e */ /* 0x001fe200048060ff */
[----:B------:R-:W-:Y:S01]  /*252d0*/  @!P1 STG.E.U8 desc[UR14][R26.64+0xf0], R5 ;  /* 0x0000f0051a009986 */ /* 0x000fe2000c10110e */
[----:B------:R-:W-:-:S03]  /*252e0*/  FMUL R2, R40, UR20 ;  /* 0x0000001428027c20 */ /* 0x000fc60008400000 */
[----:B------:R-:W4:Y:S01]  /*252f0*/  LDL.LU R40, [R1+0x26c] ;  /* 0x00026c0001287983 */ /* 0x000f220000300800 */
[----:B------:R-:W-:-:S03]  /*25300*/  FMUL R3, R39, UR20 ;  /* 0x0000001427037c20 */ /* 0x000fc60008400000 */
[----:B------:R-:W4:Y:S01]  /*25310*/  LDL.LU R39, [R1+0x270] ;  /* 0x0002700001277983 */ /* 0x000f220000300800 */
[----:B-1----:R-:W-:-:S03]  /*25320*/  F2FP.SATFINITE.E5M2.F32.PACK_AB_MERGE_C R9, RZ, R2, RZ ;  /* 0x00000002ff09723e */ /* 0x002fc600048060ff */
        /* <DEDUP_REMOVED lines=17> */
[----:B------:R-:W4:Y:S01]  /*25440*/  LDL.LU R32, [R1+0x288] ;  /* 0x0002880001207983 */ /* 0x000f220000300800 */
[----:B------:R-:W-:Y:S02]  /*25450*/  ISETP.GE.AND P1, PT, R34, 0x81, PT ;  /* 0x000000812200780c */ /* 0x000fe40003f26270 */
[C---:B------:R-:W-:Y:S02]  /*25460*/  ISETP.LT.OR P2, PT, R0.reuse, 0xfa, !P2 ;  /* 0x000000fa0000780c */ /* 0x040fe40005741670 */
[C---:B------:R-:W-:Y:S02]  /*25470*/  ISETP.LT.OR P6, PT, R0.reuse, 0x1, !P1 ;  /* 0x000000010000780c */ /* 0x040fe40004fc1670 */
[----:B------:R-:W-:Y:S02]  /*25480*/  ISETP.LT.OR P3, PT, R0, 0x2, !P1 ;  /* 0x000000020000780c */ /* 0x000fe40004f61670 */
[----:B------:R-:W-:-:S07]  /*25490*/  ISETP.GE.AND P0, PT, R34, 0x89, PT ;  /* 0x000000892200780c */ /* 0x000fce0003f06270 */
[----:B------:R0:W-:Y:S04]  /*254a0*/  @!P2 STG.E.U8 desc[UR14][R26.64+0xf9], R9 ;  /* 0x0000f9091a00a986 */ /* 0x0001e8000c10110e */
[----:B------:R-:W-:Y:S01]  /*254b0*/  @!P6 STG.E.U8 desc[UR14][R30.64], R11 ;  /* 0x0000000b1e00e986 */ /* 0x000fe2000c10110e */
[C---:B------:R-:W-:Y:S02]  /*254c0*/  ISETP.LT.OR P6, PT, R0.reuse, 0x2, !P0 ;  /* 0x000000020000780c */ /* 0x040fe400047c1670 */
[C---:B------:R-:W-:Y:S01]  /*254d0*/  ISETP.LT.OR P5, PT, R0.reuse, 0x1, !P0 ;  /* 0x000000010000780c */ /* 0x040fe200047a1670 */
[----:B------:R1:W-:Y:S01]  /*254e0*/  @!P3 STG.E.U8 desc[UR14][R30.64+0x1], R13 ;  /* 0x0000010d1e00b986 */ /* 0x0003e2000c10110e */
[----:B------:R-:W-:Y:S02]  /*254f0*/  ISETP.LT.OR P2, PT, R0, 0xa, !P1 ;  /* 0x0000000a0000780c */ /* 0x000fe40004f41670 */
[----:B0-----:R-:W-:Y:S01]  /*25500*/  F2FP.SATFINITE.E5M2.F32.PACK_AB_MERGE_C R9, RZ, R3, RZ ;  /* 0x00000003ff09723e */ /* 0x001fe200048060ff */
[----:B------:R-:W-:-:S02]  /*25510*/  FMUL R3, R40, UR20 ;  /* 0x0000001428037c20 */ /* 0x000fc40008400000 */
[----:B------:R-:W4:Y:S01]  /*25520*/  LDL.LU R40, [R1+0x28c] ;  /* 0x00028c0001287983 */ /* 0x000f220000300800 */
[----:B-1----:R-:W-:Y:S02]  /*25530*/  F2FP.SATFINITE.E5M2.F32.PACK_AB_MERGE_C R13, RZ, R2, RZ ;  /* 0x00000002ff0d723e */ /* 0x002fe400048060ff */
[C---:B------:R-:W-:Y:S01]  /*25540*/  ISETP.LT.OR P3, PT, R0.reuse, 0x9, !P1 ;  /* 0x000000090000780c */ /* 0x040fe20004f61670 */
[----:B------:R0:W-:Y:S01]  /*25550*/  @!P6 STG.E.U8 desc[UR14][R28.64+0x1], R7 ;  /* 0x000001071c00e986 */ /* 0x0001e2000c10110e */
[----:B------:R-:W-:Y:S01]  /*25560*/  F2FP.SATFINITE.E5M2.F32.PACK_AB_MERGE_C R5, RZ, R5, RZ ;  /* 0x00000005ff05723e */ /* 0x000fe200048060ff */
[----:B------:R-:W-:Y:S02]  /*25570*/  FMUL R2, R39, UR20 ;  /* 0x0000001427027c20 */ /* 0x000fe40008400000 */
[----:B------:R-:W4:Y:S01]  /*25580*/  LDL.LU R39, [R1+0x290] ;  /* 0x0002900001277983 */ /* 0x000f220000300800 */
[----:B------:R-:W-:Y:S02]  /*25590*/  F2FP.SATFINITE.E5M2.F32.PACK_AB_MERGE_C R11, RZ, R4, RZ ;  /* 0x00000004ff0b723e */ /* 0x000fe400048060ff */
[----:B------:R-:W-:-:S02]  /*255a0*/  ISETP.LT.OR P6, PT, R0, 0xa, !P0 ;  /* 0x0000000a0000780c */ /* 0x000fc400047c1670 */
[----:B0-----:R-:W-:Y:S01]  /*255b0*/  F2FP.SATFINITE.E5M2.F32.PACK_AB_MERGE_C R7, RZ, R2, RZ ;  /* 0x00000002ff07723e */ /* 0x001fe200048060ff */
[----:B------:R0:W-:Y:S04]  /*255c0*/  @!P5 STG.E.U8 desc[UR14][R28.64], R5 ;  /* 0x000000051c00d986 */ /* 0x0001e8000c10110e */
[----:B------:R-:W-:Y:S04]  /*255d0*/  @!P2 STG.E.U8 desc[UR14][R30.64+0x9], R11 ;  /* 0x0000090b1e00a986 */ /* 0x000fe8000c10110e */
[----:B------:R1:W-:Y:S01]  /*255e0*/  @!P3 STG.E.U8 desc[UR14][R30.64+0x8], R9 ;  /* 0x000008091e00b986 */ /* 0x0003e2000c10110e */
[----:B0-----:R-:W-:-:S05]  /*255f0*/  F2FP.SATFINITE.E5M2.F32.PACK_AB_MERGE_C R5, RZ, R3, RZ ;  /* 0x00000003ff05723e */ /* 0x001fca00048060ff */
[----:B------:R4:W-:Y:S01]  /*25600*/  @!P6 STG.E.U8 desc[UR14][R28.64+0x9], R5 ;  /* 0x000009051c00e986 */ /* 0x0009e2000c10110e */
[----:B------:R-:W-:-:S03]  /*25610*/  FMUL R4, R38, UR20 ;  /* 0x0000001426047c20 */ /* 0x000fc60008400000 */
[----:B------:R-:W4:Y:S02]  /*25620*/  LDL.LU R38, [R1+0x294] ;  /* 0x0002940001267983 */ /* 0x000f240000300800 */
[----:B-1----:R-:W-:Y:S01]  /*25630*/  F2FP.SATFINITE.E5M2.F32.PACK_AB_MERGE_C R9, RZ, R4, RZ ;  /* 0x00000004ff09723e */ /* 0x002fe200048060ff */
[----:B------:R-:W-:Y:S02]  /*25640*/  FMUL R2, R37, UR20 ;  /* 0x0000001425027c20 */ /* 0x000fe40008400000 */
[----:B------:R-:W4:Y:S03]  /*25650*/  LDL.LU R37, [R1+0x298] ;  /* 0x0002980001257983 */ /* 0x000f260000300800 */
[----:B------:R-:W-:Y:S01]  /*25660*/  F2FP.SATFINITE.E5M2.F32.PACK_AB_MERGE_C R11, RZ, R2, RZ ;  /* 0x00000002ff0b723e */ /* 0x000fe200048060ff */
[----:B------:R-:W-:Y:S02]  /*25670*/  FMUL R2, R36, UR20 ;  /* 0x0000001424027c20 */ /* 0x000fe40008400000 */
[----:B------:R-:W4:Y:S01]  /*25680*/  LDL.LU R36, [R1+0x29c] ;  /* 0x00029c0001247983 */ /* 0x000f220000300800 */
[----:B--2---:R-:W-:-:S03]  /*25690*/  FMUL R3, R35, UR20 ;  /* 0x0000001423037c20 */ /* 0x004fc60008400000 */
[----:B------:R-:W2:Y:S01]  /*256a0*/  LDL.LU R35, [R1+0x2a0] ;  /* 0x0002a00001237983 */ /* 0x000ea20000300800 */
[----:B---3--:R-:W-:-:S03]  /*256b0*/  FMUL R4, R33, UR20 ;  /* 0x0000001421047c20 */ /* 0x008fc60008400000 */
[----:B------:R-:W3:Y:S01]  /*256c0*/  LDL.LU R33, [R1+0x2a4] ;  /* 0x0002a40001217983 */ /* 0x000ee20000300800 */
[----:B----4-:R-:W-:-:S03]  /*256d0*/  FMUL R5, R32, UR20 ;  /* 0x0000001420057c20 */ /* 0x010fc60008400000 */
[----:B------:R-:W4:Y:S01]  /*256e0*/  LDL.LU R32, [R1+0x2a8] ;  /* 0x0002a80001207983 */ /* 0x000f220000300800 */
[C---:B------:R-:W-:Y:S02]  /*256f0*/  ISETP.LT.OR P5, PT, R0.reuse, 0x9, !P0 ;  /* 0x000000090000780c */ /* 0x040fe400047a1670 */
[C---:B------:R-:W-:Y:S02]  /*25700*/  ISETP.LT.OR P3, PT, R0.reuse, 0x11, !P1 ;  /* 0x000000110000780c */ /* 0x040fe40004f61670 */
[C---:B------:R-:W-:Y:S02]  /*25710*/  ISETP.LT.OR P2, PT, R0.reuse, 0x12, !P1 ;  /* 0x000000120000780c */ /* 0x040fe40004f41670 */
[----:B------:R-:W-:-:S07]  /*25720*/  ISETP.LT.OR P6, PT, R0, 0x12, !P0 ;  /* 0x000000120000780c */ /* 0x000fce00047c1670 */
[----:B------:R-:W-:Y:S01]  /*25730*/  @!P5 STG.E.U8 desc[UR14][R28.64+0x8], R13 ;  /* 0x0000080d1c00d986 */ /* 0x000fe2000c10110e */
[----:B------:R-:W-:-:S03]  /*25740*/  ISETP.LT.OR P5, PT, R0, 0x11, !P0 ;  /* 0x000000110000780c */ /* 0x000fc600047a1670 */
[----:B------:R0:W-:Y:S01]  /*25750*/  @!P3 STG.E.U8 desc[UR14][R30.64+0x10], R7 ;  /* 0x000010071e00b986 */ /* 0x0001e2000c10110e */
[----:B------:R-:W-:-:S03]  /*25760*/  ISETP.LT.OR P3, PT, R0, 0x19, !P1 ;  /* 0x000000190000780c */ /* 0x000fc60004f61670 */
[----:B------:R1:W-:Y:S01]  /*25770*/  @!P2 STG.E.U8 desc[UR14][R30.64+0x11], R9 ;  /* 0x000011091e00a986 */ /* 0x0003e2000c10110e */
[----:B------:R-:W-:Y:S02]  /*25780*/  ISETP.LT.OR P2, PT, R0, 0x1a, !P1 ;  /* 0x0000001a0000780c */ /* 0x000fe40004f41670 */
[----:B0-----:R-:W-:Y:S01]  /*25790*/  F2FP.SATFINITE.E5M2.F32.PACK_AB_MERGE_C R7, RZ, R2, RZ ;  /* 0x00000002ff07723e */ /* 0x001fe200048060ff */
[----:B------:R-:W-:Y:S01]  /*257a0*/  FMUL R2, R40, UR20 ;  /* 0x0000001428027c20 */ /* 0x000fe20008400000 */
[----:B-1----:R-:W-:Y:S01]  /*257b0*/  F2FP.SATFINITE.E5M2.F32.PACK_AB_MERGE_C R9, RZ, R3, RZ ;  /* 0x00000003ff09723e */ /* 0x002fe200048060ff */
[----:B------:R-:W4:Y:S01]  /*257c0*/  LDL.LU R40, [R1+0x2ac] ;  /* 0x0002ac0001287983 */ /* 0x000f220000300800 */
[----:B------:R-:W-:-:S03]  /*257d0*/  F2FP.SATFINITE.E5M2.F32.PACK_AB_MERGE_C R13, RZ, R4, RZ ;  /* 0x00000004ff0d723e */ /* 0x000fc600048060ff */
[----:B------:R0:W-:Y:S01]  /*257e0*/  @!P6 STG.E.U8 desc[UR14][R28.64+0x11], R7 ;  /* 0x000011071c00e986 */ /* 0x0001e2000c10110e */
[----:B------:R-:W-:Y:S01]  /*257f0*/  ISETP.LT.OR P6, PT, R0, 0x1a, !P0 ;  /* 0x0000001a0000780c */ /* 0x000fe200047c1670 */
[----:B------:R-:W-:Y:S02]  /*25800*/  FMUL R3, R39, UR20 ;  /* 0x0000001427037c20 */ /* 0x000fe40008400000 */
[----:B------:R-:W4:Y:S01]  /*25810*/  LDL.LU R39, [R1+0x2b0] ;  /* 0x0002b00001277983 */ /* 0x000f220000300800 */
[----:B0-----:R-:W-:-:S03]  /*25820*/  F2FP.SATFINITE.E5M2.F32.PACK_AB_MERGE_C R7, RZ, R2, RZ ;  /* 0x00000002ff07723e */ /* 0x001fc600048060ff */
[----:B------:R-:W-:Y:S04]  /*25830*/  @!P5 STG.E.U8 desc[UR14][R28.64+0x10], R11 ;  /* 0x0000100b1c00d986 */ /* 0x000fe8000c10110e */
[----:B------:R0:W-:Y:S04]  /*25840*/  @!P3 STG.E.U8 desc[UR14][R30.64+0x18], R9 ;  /* 0x000018091e00b986 */ /* 0x0001e8000c10110e */
[----:B------:R1:W-:Y:S01]  /*25850*/  @!P2 STG.E.U8 desc[UR14][R30.64+0x19], R13 ;  /* 0x0000190d1e00a986 */ /* 0x0003e2000c10110e */
[----:B0-----:R-:W-:-:S03]  /*25860*/  F2FP.SATFINITE.E5M2.F32.PACK_AB_MERGE_C R9, RZ, R3, RZ ;  /* 0x00000003ff09723e */ /* 0x001fc600048060ff */
[----:B------:R0:W-:Y:S01]  /*25870*/  @!P6 STG.E.U8 desc[UR14][R28.64+0x19], R7 ;  /* 0x000019071c00e986 */ /* 0x0001e2000c10110e */
[----:B------:R-:W-:-:S03]  /*25880*/  FMUL R4, R38, UR20 ;  /* 0x0000001426047c20 */ /* 0x000fc60008400000 */
[----:B------:R-:W4:Y:S02]  /*25890*/  LDL.LU R38, [R1+0x2b4] ;  /* 0x0002b40001267983 */ /* 0x000f240000300800 */
[----:B------:R-:W-:Y:S01]  /*258a0*/  F2FP.SATFINITE.E5M2.F32.PACK_AB_MERGE_C R11, RZ, R4, RZ ;  /* 0x00000004ff0b723e */ /* 0x000fe200048060ff */
[----:B------:R-:W-:Y:S02]  /*258b0*/  FMUL R2, R37, UR20 ;  /* 0x0000001425027c20 */ /* 0x000fe40008400000 */
[----:B------:R-:W4:Y:S03]  /*258c0*/  LDL.LU R37, [R1+0x2b8] ;  /* 0x0002b80001257983 */ /* 0x000f260000300800 */
[----:B-1----:R-:W-:Y:S01]  /*258d0*/  F2FP.SATFINITE.E5M2.F32.PACK_AB_MERGE_C R13, RZ, R2, RZ ;  /* 0x00000002ff0d723e */ /* 0x002fe200048060ff */
[----:B------:R-:W-:Y:S02]  /*258e0*/  FMUL R3, R36, UR20 ;  /* 0x0000001424037c20 */ /* 0x000fe40008400000 */
[----:B------:R-:W4:Y:S01]  /*258f0*/  LDL.LU R36, [R1+0x2bc] ;  /* 0x0002bc0001247983 */ /* 0x000f220000300800 */
[----:B--2---:R-:W-:-:S03]  /*25900*/  FMUL R2, R35, UR20 ;  /* 0x0000001423027c20 */ /* 0x004fc60008400000 */
[----:B------:R-:W2:Y:S02]  /*25910*/  LDL.LU R35, [R1+0x2c0] ;  /* 0x0002c00001237983 */ /* 0x000ea40000300800 */
[----:B0-----:R-:W-:Y:S01]  /*25920*/  F2FP.SATFINITE.E5M2.F32.PACK_AB_MERGE_C R7, RZ, R2, RZ ;  /* 0x00000002ff07723e */ /* 0x001fe200048060ff */
[----:B---3--:R-:W-:Y:S02]  /*25930*/  FMUL R4, R33, UR20 ;  /* 0x0000001421047c20 */ /* 0x008fe40008400000 */
[----:B------:R-:W3:Y:S01]  /*25940*/  LDL.LU R33, [R1+0x2c4] ;  /* 0x0002c40001217983 */ /* 0x000ee20000300800 */
[----:B----4-:R-:W-:-:S03]  /*25950*/  FMUL R2, R32, UR20 ;  /* 0x0000001420027c20 */ /* 0x010fc60008400000 */
[----:B------:R-:W4:Y:S01]  /*25960*/  LDL.LU R32, [R1+0x2c8] ;  /* 0x0002c80001207983 */ /* 0x000f220000300800 */
[C---:B------:R-:W-:Y:S02]  /*25970*/  ISETP.LT.OR P5, PT, R0.reuse, 0x19, !P0 ;  /* 0x000000190000780c */ /* 0x040fe400047a1670 */
[C---:B------:R-:W-:Y:S02]  /*25980*/  ISETP.LT.OR P3, PT, R0.reuse, 0x21, !P1 ;  /* 0x000000210000780c */ /* 0x040fe40004f61670 */
[C---:B------:R-:W-:Y:S02]  /*25990*/  ISETP.LT.OR P2, PT, R0.reuse, 0x22, !P1 ;  /* 0x000000220000780c */ /* 0x040fe40004f41670 */
[----:B------:R-:W-:Y:S02]  /*259a0*/  F2FP.SATFINITE.E5M2.F32.PACK_AB_MERGE_C R5, RZ, R5, RZ ;  /* 0x00000005ff05723e */ /* 0x000fe400048060ff */
[----:B------:R-:W-:-:S05]  /*259b0*/  ISETP.LT.OR P6, PT, R0, 0x22, !P0 ;  /* 0x000000220000780c */ /* 0x000fca00047c1670 */
[----:B------:R0:W-:Y:S01]  /*259c0*/  @!P5 STG.E.U8 desc[UR14][R28.64+0x18], R5 ;  /* 0x000018051c00d986 */ /* 0x0001e2000c10110e */
[----:B------:R-:W-:-:S03]  /*259d0*/  ISETP.LT.OR P5, PT, R0, 0x21, !P0 ;  /* 0x000000210000780c */ /* 0x000fc600047a1670 */
[----:B------:R-:W-:Y:S01]  /*259e0*/  @!P3 STG.E.U8 desc[UR14][R30.64+0x20], R9 ;  /* 0x000020091e00b986 */ /* 0x000fe2000c10110e */
[----:B------:R-:W-:-:S03]  /*259f0*/  ISETP.LT.OR P3, PT, R0, 0x29, !P1 ;  /* 0x000000290000780c */ /* 0x000fc60004f61670 */
[----:B------:R1:W-:Y:S01]  /*25a00*/  @!P2 STG.E.U8 desc[UR14][R30.64+0x21], R11 ;  /* 0x0000210b1e00a986 */ /* 0x0003e2000c10110e */
[----:B------:R-:W-:Y:S02]  /*25a10*/  ISETP.LT.OR P2, PT, R0, 0x2a, !P1 ;  /* 0x0000002a0000780c */ /* 0x000fe40004f41670 */
[----:B0-----:R-:W-:Y:S02]  /*25a20*/  F2FP.SATFINITE.E5M2.F32.PACK_AB_MERGE_C R5, RZ, R3, RZ ;  /* 0x00000003ff05723e */ /* 0x001fe400048060ff */
[----:B-1----:R-:W-:Y:S01]  /*25a30*/  F2FP.SATFINITE.E5M2.F32.PACK_AB_MERGE_C R11, RZ, R2, RZ ;  /* 0x00000002ff0b723e */ /* 0x002fe200048060ff */
[----:B------:R-:W-:Y:S02]  /*25a40*/  FMUL R2, R40, UR20 ;  /* 0x0000001428027c20 */ /* 0x000fe40008400000 */
[----:B------:R-:W4:Y:S01]  /*25a50*/  LDL.LU R40, [R1+0x2cc] ;  /* 0x0002cc0001287983 */ /* 0x000f220000300800 */
[----:B------:R-:W-:-:S03]  /*25a60*/  F2FP.SATFINITE.E5M2.F32.PACK_AB_MERGE_C R9, RZ, R4, RZ ;  /* 0x00000004ff09723e */ /* 0x000fc600048060ff */
[----:B------:R-:W-:Y:S01]  /*25a70*/  @!P6 STG.E.U8 desc[UR14][R28.64+0x21], R5 ;  /* 0x000021051c00e986 */ /* 0x000fe2000c10110e */
[----:B------:R-:W-:-:S03]  /*25a80*/  FMUL R3, R39, UR20 ;  /* 0x0000001427037c20 */ /* 0x000fc60008400000 */
[----:B------:R-:W4:Y:S01]  /*25a90*/  LDL.LU R39, [R1+0x2d0] ;  /* 0x0002d00001277983 */ /* 0x000f220000300800 */
[----:B------:R-:W-:-:S03]  /*25aa0*/  ISETP.LT.OR P6, PT, R0, 0x2a, !P0 ;  /* 0x0000002a0000780c */ /* 0x000fc600047c1670 */
[----:B------:R-:W-:Y:S04]  /*25ab0*/  @!P5 STG.E.U8 desc[UR14][R28.64+0x20], R13 ;  /* 0x0000200d1c00d986 */ /* 0x000fe8000c10110e */
[----:B------:R0:W-:Y:S04]  /*25ac0*/  @!P3 STG.E.U8 desc[UR14][R30.64+0x28], R7 ;  /* 0x000028071e00b986 */ /* 0x0001e8000c10110e */
[----:B------:R1:W-:Y:S01]  /*25ad0*/  @!P2 STG.E.U8 desc[UR14][R30.64+0x29], R9 ;  /* 0x000029091e00a986 */ /* 0x0003e2000c10110e */
[----:B0-----:R-:W-:Y:S02]  /*25ae0*/  F2FP.SATFINITE.E5M2.F32.PACK_AB_MERGE_C R7, RZ, R2, RZ ;  /* 0x00000002ff07723e */ /* 0x001fe400048060ff */
[----:B-1----:R-:W-:-:S03]  /*25af0*/  F2FP.SATFINITE.E5M2.F32.PACK_AB_MERGE_C R9, RZ, R3, RZ ;  /* 0x00000003ff09723e */ /* 0x002fc600048060ff */
[----:B------:R0:W-:Y:S01]  /*25b00*/  @!P6 STG.E.U8 desc[UR14][R28.64+0x29], R7 ;  /* 0x000029071c00e986 */ /* 0x0001e2000c10110e */
[----:B------:R-:W-:-:S03]  /*25b10*/  FMUL R4, R38, UR20 ;  /* 0x0000001426047c20 */ /* 0x000fc60008400000 */
[----:B------:R-:W4:Y:S02]  /*25b20*/  LDL.LU R38, [R1+0x2d4] ;  /* 0x0002d40001267983 */ /* 0x000f240000300800 */
[----:B------:R-:W-:Y:S01]  /*25b30*/  F2FP.SATFINITE.E5M2.F32.PACK_AB_MERGE_C R13, RZ, R4, RZ ;  /* 0x00000004ff0d723e */ /* 0x000fe200048060ff */
        /* <DEDUP_REMOVED lines=21> */
[----:B------:R-:W-:Y:S02]  /*25c90*/  F2FP.SATFINITE.E5M2.F32.PACK_AB_MERGE_C R5, RZ, R5, RZ ;  /* 0x00000005ff05723e */ /* 0x000fe400048060ff */
[----:B0-----:R-:W-:Y:S02]  /*25ca0*/  F2FP.SATFINITE.E5M2.F32.PACK_AB_MERGE_C R13, RZ, R2, RZ ;  /* 0x00000002ff0d723e */ /* 0x001fe400048060ff */
[----:B-1----:R-:W-:Y:S01]  /*25cb0*/  F2FP.SATFINITE.E5M2.F32.PACK_AB_MERGE_C R9, RZ, R3, RZ ;  /* 0x00000003ff09723e */ /* 0x002fe200048060ff */
[----:B------:R-:W-:Y:S02]  /*25cc0*/  FMUL R3, R40, UR20 ;  /* 0x0000001428037c20 */ /* 0x000fe40008400000 */
[----:B------:R-:W4:Y:S01]  /*25cd0*/  LDL.LU R40, [R1+0x2ec] ;  /* 0x0002ec0001287983 */ /* 0x000f220000300800 */
[----:B------:R-:W-:Y:S01]  /*25ce0*/  F2FP.SATFINITE.E5M2.F32.PACK_AB_MERGE_C R11, RZ, R4, RZ ;  /* 0x00000004ff0b723e */ /* 0x000fe200048060ff */
[----:B------:R-:W-:-:S02]  /*25cf0*/  FMUL R2, R39, UR20 ;  /* 0x0000001427027c20 */ /* 0x000fc40008400000 */
[----:B------:R-:W4:Y:S04]  /*25d00*/  LDL.LU R39, [R1+0x2f0] ;  /* 0x0002f00001277983 */ /* 0x000f280000300800 */
[----:B------:R0:W-:Y:S01]  /*25d10*/  @!P6 STG.E.U8 desc[UR14][R28.64+0x31], R7 ;  /* 0x000031071c00e986 */ /* 0x0001e2000c10110e */
[----:B------:R-:W-:-:S03]  /*25d20*/  ISETP.LT.OR P6, PT, R0, 0x3a, !P0 ;  /* 0x0000003a0000780c */ /* 0x000fc600047c1670 */
[----:B------:R1:W-:Y:S01]  /*25d30*/  @!P5 STG.E.U8 desc[UR14][R28.64+0x30], R5 ;  /* 0x000030051c00d986 */ /* 0x0003e2000c10110e */
[----:B0-----:R-:W-:-:S03]  /*25d40*/  F2FP.SATFINITE.E5M2.F32.PACK_AB_MERGE_C R7, RZ, R2, RZ ;  /* 0x00000002ff07723e */ /* 0x001fc600048060ff */
[----:B------:R-:W-:Y:S01]  /*25d50*/  @!P2 STG.E.U8 desc[UR14][R30.64+0x39], R11 ;  /* 0x0000390b1e00a986 */ /* 0x000fe2000c10110e */
[----:B-1----:R-:W-:-:S03]  /*25d60*/  F2FP.SATFINITE.E5M2.F32.PACK_AB_MERGE_C R5, RZ, R3, RZ ;  /* 0x00000003ff05723e */ /* 0x002fc600048060ff */
[----:B------:R0:W-:Y:S04]  /*25d70*/  @!P3 STG.E.U8 desc[UR14][R30.64+0x38], R9 ;  /* 0x000038091e00b986 */ /* 0x0001e8000c10110e */
[----:B------:R4:W-:Y:S01]  /*25d80*/  @!P6 STG.E.U8 desc[UR14][R28.64+0x39], R5 ;  /* 0x000039051c00e986 */ /* 0x0009e2000c10110e */
[----:B------:R-:W-:-:S03]  /*25d90*/  FMUL R4, R38, UR20 ;  /* 0x0000001426047c20 */ /* 0x000fc60008400000 */
[----:B------:R-:W4:Y:S02]  /*25da0*/  LDL.LU R38, [R1+0x2f4] ;  /* 0x0002f40001267983 */ /* 0x000f240000300800 */
[----:B0-----:R-:W-:Y:S01]  /*25db0*/  F2FP.SATFINITE.E5M2.F32.PACK_AB_MERGE_C R9, RZ, R4, RZ ;  /* 0x00000004ff09723e */ /* 0x001fe200048060ff */
        /* <DEDUP_REMOVED lines=26> */
[----:B------:R0:W-:Y:S01]  /*25f60*/  @!P6 STG.E.U8 desc[UR14][R28.64+0x41], R7 ;  /* 0x000041071c00e986 */ /* 0x0001e2000c10110e */
[----:B------:R-:W-:-:S03]  /*25f70*/  FMUL R3, R39, UR20 ;  /* 0x0000001427037c20 */ /* 0x000fc60008400000 */
[----:B------:R-:W4:Y:S01]  /*25f80*/  LDL.LU R39, [R1+0x310] ;  /* 0x0003100001277983 */ /* 0x000f220000300800 */
[----:B------:R-:W-:Y:S02]  /*25f90*/  ISETP.LT.OR P6, PT, R0, 0x4a, !P0 ;  /* 0x0000004a0000780c */ /* 0x000fe400047c1670 */
[----:B0-----:R-:W-:Y:S01]  /*25fa0*/  F2FP.SATFINITE.E5M2.F32.PACK_AB_MERGE_C R7, RZ, R2, RZ ;  /* 0x00000002ff07723e */ /* 0x001fe200048060ff */
        /* <DEDUP_REMOVED lines=155> */
[----:B------:R-:W-:Y:S01]  /*26960*/  F2FP.SATFINITE.E5M2.F32.PACK_AB_MERGE_C R9, RZ, R4, RZ ;  /* 0x00000004ff09723e */ /* 0x000fe200048060ff */
[----:B------:R-:W-:-:S02]  /*26970*/  FMUL R3, R39, UR20 ;  /* 0x0000001427037c20 */ /* 0x000fc40008400000 */
[----:B------:R-:W4:Y:S04]  /*26980*/  LDL.LU R39, [R1+0x390] ;  /* 0x0003900001277983 */ /* 0x000f280000300800 */
[----:B------:R-:W-:Y:S04]  /*26990*/  @!P6 STG.E.U8 desc[UR14][R28.64+0x81], R5 ;  /* 0x000081051c00e986 */ /* 0x000fe8000c10110e */
[----:B------:R-:W-:Y:S04]  /*269a0*/  @!P5 STG.E.U8 desc[UR14][R28.64+0x80], R13 ;  /* 0x0000800d1c00d986 */ /* 0x000fe8000c10110e */
[----:B------:R0:W-:Y:S04]  /*269b0*/  @!P3 STG.E.U8 desc[UR14][R30.64+0x88], R7 ;  /* 0x000088071e00b986 */ /* 0x0001e8000c10110e */
[----:B------:R1:W-:Y:S01]  /*269c0*/  @!P2 STG.E.U8 desc[UR14][R30.64+0x89], R9 ;  /* 0x000089091e00a986 */ /* 0x0003e2000c10110e */
[----:B0-----:R-:W-:-:S02]  /*269d0*/  F2FP.SATFINITE.E5M2.F32.PACK_AB_MERGE_C R7, RZ, R2, RZ ;  /* 0x00000002ff07723e */ /* 0x001fc400048060ff */
[----:B-1----:R-:W-:Y:S01]  /*269e0*/  F2FP.SATFINITE.E5M2.F32.PACK_AB_MERGE_C R9, RZ, R3, RZ ;  /* 0x00000003ff09723e */ /* 0x002fe200048060ff */
[----:B------:R-:W-:Y:S02]  /*269f0*/  FMUL R4, R38, UR20 ;  /* 0x0000001426047c20 */ /* 0x000fe40008400000 */
[----:B------:R-:W4:Y:S03]  /*26a00*/  LDL.LU R38, [R1+0x394] ;  /* 0x0003940001267983 */ /* 0x000f260000300800 */
[----:B------:R-:W-:Y:S01]  /*26a10*/  F2FP.SATFINITE.E5M2.F32.PACK_AB_MERGE_C R13, RZ, R4, RZ ;  /* 0x00000004ff0d723e */ /* 0x000fe200048060ff */
[----:B------:R-:W-:Y:S02]  /*26a20*/  FMUL R5, R37, UR20 ;  /* 0x0000001425057c20 */ /* 0x000fe40008400000 */
[----:B------:R-:W4:Y:S01]  /*26a30*/  LDL.LU R37, [R1+0x398] ;  /* 0x0003980001257983 */ /* 0x000f220000300800 */
[----:B------:R-:W-:-:S03]  /*26a40*/  FMUL R2, R36, UR20 ;  /* 0x0000001424027c20 */ /* 0x000fc60008400000 */
[----:B------:R-:W4:Y:S01]  /*26a50*/  LDL.LU R36, [R1+0x39c] ;  /* 0x00039c0001247983 */ /* 0x000f220000300800 */
[----:B--2---:R-:W-:-:S03]  /*26a60*/  FMUL R3, R35, UR20 ;  /* 0x0000001423037c20 */ /* 0x004fc60008400000 */
[----:B------:R-:W2:Y:S01]  /*26a70*/  LDL.LU R35, [R1+0x3a0] ;  /* 0x0003a00001237983 */ /* 0x000ea20000300800 */
        /* <DEDUP_REMOVED lines=9> */
[----:B------:R0:W-:Y:S01]  /*26b10*/  @!P6 STG.E.U8 desc[UR14][R28.64+0x89], R7 ;  /* 0x000089071c00e986 */ /* 0x0001e2000c10110e */
[----:B------:R-:W-:-:S03]  /*26b20*/  ISETP.LT.OR P6, PT, R0, 0x92, !P0 ;  /* 0x000000920000780c */ /* 0x000fc600047c1670 */
[----:B------:R-:W-:Y:S01]  /*26b30*/  @!P5 STG.E.U8 desc[UR14][R28.64+0x88], R11 ;  /* 0x0000880b1c00d986 */ /* 0x000fe2000c10110e */
[----:B------:R-:W-:-:S03]  /*26b40*/  ISETP.LT.OR P5, PT, R0, 0x91, !P0 ;  /* 0x000000910000780c */ /* 0x000fc600047a1670 */
[----:B------:R1:W-:Y:S01]  /*26b50*/  @!P3 STG.E.U8 desc[UR14][R30.64+0x90], R9 ;  /* 0x000090091e00b986 */ /* 0x0003e2000c10110e */
[C---:B------:R-:W-:Y:S02]  /*26b60*/  ISETP.LT.OR P3, PT, R0.reuse, 0x99, !P1 ;  /* 0x000000990000780c */ /* 0x040fe40004f61670 */
[----:B0-----:R-:W-:Y:S01]  /*26b70*/  F2FP.SATFINITE.E5M2.F32.PACK_AB_MERGE_C R7, RZ, R2, RZ ;  /* 0x00000002ff07723e */ /* 0x001fe200048060ff */
[----:B------:R-:W-:Y:S01]  /*26b80*/  @!P2 STG.E.U8 desc[UR14][R30.64+0x91], R13 ;  /* 0x0000910d1e00a986 */ /* 0x000fe2000c10110e */
[----:B------:R-:W-:Y:S02]  /*26b90*/  ISETP.LT.OR P2, PT, R0, 0x9a, !P1 ;  /* 0x0000009a0000780c */ /* 0x000fe40004f41670 */
        /* <DEDUP_REMOVED lines=86> */
[----:B------:R0:W-:Y:S01]  /*27100*/  @!P6 STG.E.U8 desc[UR14][R28.64+0xb1], R7 ;  /* 0x0000b1071c00e986 */ /* 0x0001e2000c10110e */
[----:B------:R-:W-:-:S03]  /*27110*/  ISETP.LT.OR P6, PT, R0, 0xba, !P0 ;  /* 0x000000ba0000780c */ /* 0x000fc600047c1670 */
[----:B------:R-:W4:Y:S04]  /*27120*/  LDL.LU R39, [R1+0x3f0] ;  /* 0x0003f00001277983 */ /* 0x000f280000300800 */
        /* <DEDUP_REMOVED lines=33> */
[----:B------:R0:W-:Y:S01]  /*27340*/  @!P6 STG.E.U8 desc[UR14][R28.64+0xc1], R7 ;  /* 0x0000c1071c00e986 */ /* 0x0001e2000c10110e */
[----:B------:R-:W-:-:S03]  /*27350*/  ISETP.LT.OR P6, PT, R0, 0xca, !P0 ;  /* 0x000000ca0000780c */ /* 0x000fc600047c1670 */
[----:B------:R-:W4:Y:S01]  /*27360*/  LDL.LU R40, [R1+0x40c] ;  /* 0x00040c0001287983 */ /* 0x000f220000300800 */
[----:B------:R-:W-:Y:S01]  /*27370*/  F2FP.SATFINITE.E5M2.F32.PACK_AB_MERGE_C R13, RZ, R4, RZ ;  /* 0x00000004ff0d723e */ /* 0x000fe200048060ff */
        /* <DEDUP_REMOVED lines=24> */
[C---:B------:R-:W-:Y:S01]  /*27500*/  ISETP.LT.OR P3, PT, R0.reuse, 0xd1, !P1 ;  /* 0x000000d10000780c */ /* 0x040fe20004f61670 */
[----:B------:R-:W4:Y:S01]  /*27510*/  LDL.LU R42, [R1+0x42c] ;  /* 0x00042c00012a7983 */ /* 0x000f220000300800 */
[C---:B------:R-:W-:Y:S02]  /*27520*/  ISETP.LT.OR P2, PT, R0.reuse, 0xd2, !P1 ;  /* 0x000000d20000780c */ /* 0x040fe40004f41670 */
[----:B------:R-:W-:Y:S02]  /*27530*/  ISETP.LT.OR P6, PT, R0, 0xd2, !P0 ;  /* 0x000000d20000780c */ /* 0x000fe400047c1670 */
[----:B------:R-:W-:-:S05]  /*27540*/  F2FP.SATFINITE.E5M2.F32.PACK_AB_MERGE_C R5, RZ, R5, RZ ;  /* 0x00000005ff05723e */ /* 0x000fca00048060ff */
[----:B------:R0:W-:Y:S01]  /*27550*/  @!P5 STG.E.U8 desc[UR14][R28.64+0xc8], R5 ;  /* 0x0000c8051c00d986 */ /* 0x0001e2000c10110e */
[----:B------:R-:W-:-:S03]  /*27560*/  ISETP.LT.OR P5, PT, R0, 0xd1, !P0 ;  /* 0x000000d10000780c */ /* 0x000fc600047a1670 */
[----:B------:R-:W-:Y:S01]  /*27570*/  @!P3 STG.E.U8 desc[UR14][R30.64+0xd0], R9 ;  /* 0x0000d0091e00b986 */ /* 0x000fe2000c10110e */
[----:B------:R-:W-:-:S03]  /*27580*/  ISETP.LT.OR P3, PT, R0, 0xd9, !P1 ;  /* 0x000000d90000780c */ /* 0x000fc60004f61670 */
[----:B------:R1:W-:Y:S01]  /*27590*/  @!P2 STG.E.U8 desc[UR14][R30.64+0xd1], R11 ;  /* 0x0000d10b1e00a986 */ /* 0x0003e2000c10110e */
[----:B0-----:R-:W-:Y:S02]  /*275a0*/  F2FP.SATFINITE.E5M2.F32.PACK_AB_MERGE_C R5, RZ, R3, RZ ;  /* 0x00000003ff05723e */ /* 0x001fe400048060ff */
[----:B------:R-:W-:-:S03]  /*275b0*/  ISETP.LT.OR P2, PT, R0, 0xda, !P1 ;  /* 0x000000da0000780c */ /* 0x000fc60004f41670 */
[----:B------:R-:W-:Y:S01]  /*275c0*/  @!P6 STG.E.U8 desc[UR14][R28.64+0xd1], R5 ;  /* 0x0000d1051c00e986 */ /* 0x000fe2000c10110e */
[----:B-1----:R-:W-:Y:S02]  /*275d0*/  F2FP.SATFINITE.E5M2.F32.PACK_AB_MERGE_C R11, RZ, R2, RZ ;  /* 0x00000002ff0b723e */ /* 0x002fe400048060ff */
[----:B------:R-:W-:Y:S01]  /*275e0*/  ISETP.LT.OR P6, PT, R0, 0xda, !P0 ;  /* 0x000000da0000780c */ /* 0x000fe200047c1670 */
[----:B------:R-:W-:Y:S02]  /*275f0*/  FMUL R2, R40, UR20 ;  /* 0x0000001428027c20 */ /* 0x000fe40008400000 */
[----:B------:R-:W4:Y:S01]  /*27600*/  LDL.LU R40, [R1+0x430] ;  /* 0x0004300001287983 */ /* 0x000f220000300800 */
[----:B------:R-:W-:-:S03]  /*27610*/  FMUL R3, R39, UR20 ;  /* 0x0000001427037c20 */ /* 0x000fc60008400000 */
[----:B------:R-:W4:Y:S01]  /*27620*/  LDL.LU R39, [R1+0x434] ;  /* 0x0004340001277983 */ /* 0x000f220000300800 */
[----:B------:R-:W-:-:S03]  /*27630*/  F2FP.SATFINITE.E5M2.F32.PACK_AB_MERGE_C R9, RZ, R4, RZ ;  /* 0x00000004ff09723e */ /* 0x000fc600048060ff */
        /* <DEDUP_REMOVED lines=13> */
[----:B--2---:R-:W-:Y:S01]  /*27710*/  FMUL R3, R35, UR20 ;  /* 0x0000001423037c20 */ /* 0x004fe20008400000 */
[----:B0-----:R-:W-:Y:S02]  /*27720*/  F2FP.SATFINITE.E5M2.F32.PACK_AB_MERGE_C R7, RZ, R2, RZ ;  /* 0x00000002ff07723e */ /* 0x001fe400048060ff */
        /* <DEDUP_REMOVED lines=15> */
[----:B------:R-:W-:Y:S02]  /*27820*/  F2FP.SATFINITE.E5M2.F32.PACK_AB_MERGE_C R5, RZ, R5, RZ ;  /* 0x00000005ff05723e */ /* 0x000fe400048060ff */
[----:B0-----:R-:W-:Y:S01]  /*27830*/  F2FP.SATFINITE.E5M2.F32.PACK_AB_MERGE_C R11, RZ, R4, RZ ;  /* 0x00000004ff0b723e */ /* 0x001fe200048060ff */
[----:B------:R0:W-:Y:S01]  /*27840*/  @!P6 STG.E.U8 desc[UR14][R28.64+0xe1], R7 ;  /* 0x0000e1071c00e986 */ /* 0x0001e2000c10110e */
[C---:B------:R-:W-:Y:S02]  /*27850*/  ISETP.LT.OR P6, PT, R0.reuse, 0xea, !P0 ;  /* 0x000000ea0000780c */ /* 0x040fe400047c1670 */
[----:B-1----:R-:W-:Y:S01]  /*27860*/  F2FP.SATFINITE.E5M2.F32.PACK_AB_MERGE_C R9, RZ, R3, RZ ;  /* 0x00000003ff09723e */ /* 0x002fe200048060ff */
[----:B------:R1:W-:Y:S01]  /*27870*/  @!P5 STG.E.U8 desc[UR14][R28.64+0xe0], R5 ;  /* 0x0000e0051c00d986 */ /* 0x0003e2000c10110e */
[----:B------:R-:W-:-:S03]  /*27880*/  ISETP.LT.OR P5, PT, R0, 0xe9, !P0 ;  /* 0x000000e90000780c */ /* 0x000fc600047a1670 */
[----:B------:R-:W-:Y:S01]  /*27890*/  @!P2 STG.E.U8 desc[UR14][R30.64+0xe9], R11 ;  /* 0x0000e90b1e00a986 */ /* 0x000fe2000c10110e */
[----:B------:R-:W-:Y:S01]  /*278a0*/  ISETP.LT.OR P2, PT, R0, 0xf2, !P1 ;  /* 0x000000f20000780c */ /* 0x000fe20004f41670 */
[----:B------:R-:W-:Y:S02]  /*278b0*/  FMUL R3, R42, UR20 ;  /* 0x000000142a037c20 */ /* 0x000fe40008400000 */
[----:B------:R1:W-:Y:S01]  /*278c0*/  @!P3 STG.E.U8 desc[UR14][R30.64+0xe8], R9 ;  /* 0x0000e8091e00b986 */ /* 0x0003e2000c10110e */
[----:B------:R-:W-:Y:S02]  /*278d0*/  ISETP.LT.OR P3, PT, R0, 0xf1, !P1 ;  /* 0x000000f10000780c */ /* 0x000fe40004f61670 */
[----:B------:R-:W-:Y:S01]  /*278e0*/  F2FP.SATFINITE.E5M2.F32.PACK_AB_MERGE_C R13, RZ, R2, RZ ;  /* 0x00000002ff0d723e */ /* 0x000fe200048060ff */
[----:B------:R-:W-:Y:S01]  /*278f0*/  FMUL R4, R39, UR20 ;  /* 0x0000001427047c20 */ /* 0x000fe20008400000 */
[----:B------:R-:W-:Y:S01]  /*27900*/  FMUL R2, R40, UR20 ;  /* 0x0000001428027c20 */ /* 0x000fe20008400000 */
[----:B------:R-:W-:-:S03]  /*27910*/  F2FP.SATFINITE.E5M2.F32.PACK_AB_MERGE_C R3, RZ, R3, RZ ;  /* 0x00000003ff03723e */ /* 0x000fc600048060ff */
[----:B0-----:R-:W-:Y:S02]  /*27920*/  F2FP.SATFINITE.E5M2.F32.PACK_AB_MERGE_C R7, RZ, R4, RZ ;  /* 0x00000004ff07723e */ /* 0x001fe400048060ff */
[----:B-1----:R-:W-:Y:S01]  /*27930*/  F2FP.SATFINITE.E5M2.F32.PACK_AB_MERGE_C R5, RZ, R2, RZ ;  /* 0x00000002ff05723e */ /* 0x002fe200048060ff */
[----:B------:R-:W-:Y:S01]  /*27940*/  @!P5 STG.E.U8 desc[UR14][R28.64+0xe8], R13 ;  /* 0x0000e80d1c00d986 */ /* 0x000fe2000c10110e */
[----:B------:R-:W-:-:S03]  /*27950*/  ISETP.LT.OR P5, PT, R0, 0xf1, !P0 ;  /* 0x000000f10000780c */ /* 0x000fc600047a1670 */
[----:B------:R2:W-:Y:S01]  /*27960*/  @!P6 STG.E.U8 desc[UR14][R28.64+0xe9], R3 ;  /* 0x0000e9031c00e986 */ /* 0x0005e2000c10110e */
[----:B------:R-:W-:-:S03]  /*27970*/  ISETP.LT.OR P6, PT, R0, 0xf2, !P0 ;  /* 0x000000f20000780c */ /* 0x000fc600047c1670 */
[----:B------:R0:W-:Y:S01]  /*27980*/  @!P2 STG.E.U8 desc[UR14][R30.64+0xf1], R7 ;  /* 0x0000f1071e00a986 */ /* 0x0001e2000c10110e */
[C---:B------:R-:W-:Y:S02]  /*27990*/  ISETP.LT.OR P2, PT, R0.reuse, 0xf9, !P1 ;  /* 0x000000f90000780c */ /* 0x040fe40004f41670 */
[C---:B------:R-:W-:Y:S01]  /*279a0*/  ISETP.LT.OR P1, PT, R0.reuse, 0xfa, !P1 ;  /* 0x000000fa0000780c */ /* 0x040fe20004f21670 */
[----:B------:R4:W-:Y:S01]  /*279b0*/  @!P3 STG.E.U8 desc[UR14][R30.64+0xf0], R5 ;  /* 0x0000f0051e00b986 */ /* 0x0009e2000c10110e */
[C---:B------:R-:W-:Y:S02]  /*279c0*/  ISETP.LT.OR P3, PT, R0.reuse, 0xf9, !P0 ;  /* 0x000000f90000780c */ /* 0x040fe40004761670 */
[----:B------:R-:W-:Y:S01]  /*279d0*/  ISETP.LT.OR P0, PT, R0, 0xfa, !P0 ;  /* 0x000000fa0000780c */ /* 0x000fe20004701670 */
[----:B------:R-:W-:-:S05]  /*279e0*/  FMUL R2, R38, UR20 ;  /* 0x0000001426027c20 */ /* 0x000fca0008400000 */
[----:B------:R-:W-:-:S05]  /*279f0*/  F2FP.SATFINITE.E5M2.F32.PACK_AB_MERGE_C R9, RZ, R2, RZ ;  /* 0x00000002ff09723e */ /* 0x000fca00048060ff */
[----:B------:R1:W-:Y:S01]  /*27a00*/  @!P5 STG.E.U8 desc[UR14][R28.64+0xf0], R9 ;  /* 0x0000f0091c00d986 */ /* 0x0003e2000c10110e */
[----:B------:R-:W-:Y:S01]  /*27a10*/  FMUL R0, R37, UR20 ;  /* 0x0000001425007c20 */ /* 0x000fe20008400000 */
[----:B------:R-:W-:Y:S01]  /*27a20*/  FMUL R2, R36, UR20 ;  /* 0x0000001424027c20 */ /* 0x000fe20008400000 */
[----:B--2---:R-:W-:-:S03]  /*27a30*/  FMUL R3, R35, UR20 ;  /* 0x0000001423037c20 */ /* 0x004fc60008400000 */
[----:B0-----:R-:W-:Y:S02]  /*27a40*/  F2FP.SATFINITE.E5M2.F32.PACK_AB_MERGE_C R7, RZ, R0, RZ ;  /* 0x00000000ff07723e */ /* 0x001fe400048060ff */
[----:B------:R-:W-:Y:S02]  /*27a50*/  F2FP.SATFINITE.E5M2.F32.PACK_AB_MERGE_C R11, RZ, R2, RZ ;  /* 0x00000002ff0b723e */ /* 0x000fe400048060ff */
[----:B------:R-:W-:Y:S01]  /*27a60*/  F2FP.SATFINITE.E5M2.F32.PACK_AB_MERGE_C R3, RZ, R3, RZ ;  /* 0x00000003ff03723e */ /* 0x000fe200048060ff */
[----:B------:R1:W-:Y:S04]  /*27a70*/  @!P6 STG.E.U8 desc[UR14][R28.64+0xf1], R7 ;  /* 0x0000f1071c00e986 */ /* 0x0003e8000c10110e */
[----:B------:R1:W-:Y:S04]  /*27a80*/  @!P2 STG.E.U8 desc[UR14][R30.64+0xf8], R11 ;  /* 0x0000f80b1e00a986 */ /* 0x0003e8000c10110e */
[----:B------:R1:W-:Y:S01]  /*27a90*/  @!P1 STG.E.U8 desc[UR14][R30.64+0xf9], R3 ;  /* 0x0000f9031e009986 */ /* 0x0003e2000c10110e */
[----:B---3--:R-:W-:Y:S01]  /*27aa0*/  FMUL R4, R33, UR20 ;  /* 0x0000001421047c20 */ /* 0x008fe20008400000 */
[----:B----4-:R-:W-:-:S04]  /*27ab0*/  FMUL R5, R32, UR20 ;  /* 0x0000001420057c20 */ /* 0x010fc80008400000 */
[----:B------:R-:W-:Y:S02]  /*27ac0*/  F2FP.SATFINITE.E5M2.F32.PACK_AB_MERGE_C R13, RZ, R4, RZ ;  /* 0x00000004ff0d723e */ /* 0x000fe400048060ff */
[----:B------:R-:W-:-:S03]  /*27ad0*/  F2FP.SATFINITE.E5M2.F32.PACK_AB_MERGE_C R5, RZ, R5, RZ ;  /* 0x00000005ff05723e */ /* 0x000fc600048060ff */
[----:B------:R1:W-:Y:S04]  /*27ae0*/  @!P3 STG.E.U8 desc[UR14][R28.64+0xf8], R13 ;  /* 0x0000f80d1c00b986 */ /* 0x0003e8000c10110e */
[----:B------:R1:W-:Y:S02]  /*27af0*/  @!P0 STG.E.U8 desc[UR14][R28.64+0xf9], R5 ;  /* 0x0000f9051c008986 */ /* 0x0003e4000c10110e */
.L_x_545:
[----:B------:R-:W-:Y:S05]  /*27b00*/  BSYNC B0 ;  /* 0x0000000000007941 */ /* 0x000fea0003800000 */
.L_x_31:
[----:B-12--5:R-:W2:Y:S04]  /*27b10*/  LDL.LU R3, [R1+0x450] ;  /* 0x0004500001037983 */ /* 0x026ea80000300800 */
[----:B------:R-:W2:Y:S01]  /*27b20*/  LDL.LU R2, [R1+0x454] ;  /* 0x0004540001027983 */ /* 0x000ea20000300800 */
[----:B------:R-:W-:Y:S01]  /*27b30*/  ULDC UR6, c[0x0][0xc] ;  /* 0x0000030000067ab9 */ /* 0x000fe20000000800 */
[----:B------:R-:W-:Y:S01]  /*27b40*/  ULDC UR7, c[0x0][0x10] ;  /* 0x0000040000077ab9 */ /* 0x000fe20000000800 */
[----:B---34-:R-:W2:Y:S01]  /*27b50*/  LDC R5, c[0x0][0x14] ;  /* 0x00000500ff057b82 */ /* 0x018ea20000000800 */
[----:B------:R-:W-:Y:S01]  /*27b60*/  UIMAD.WIDE.U32 UR6, UR6, UR7, URZ ;  /* 0x00000007060672a5 */ /* 0x000fe2000f8e003f */
[----:B------:R-:W-:Y:S01]  /*27b70*/  PRMT R0, RZ, 0x7610, R0 ;  /* 0x00007610ff007816 */ /* 0x000fe20000000000 */
[----:B------:R-:W-:-:S04]  /*27b80*/  UMOV UR9, 0xffffffff ;  /* 0xffffffff00097882 */ /* 0x000fc80000000000 */
[----:B--2---:R-:W-:-:S04]  /*27b90*/  IMAD.WIDE.U32 R2, R5, UR6, R2 ;  /* 0x0000000605027c25 */ /* 0x004fc8000f8e0002 */
[----:B------:R-:W-:Y:S01]  /*27ba0*/  IMAD R5, R5, UR7, RZ ;  /* 0x0000000705057c24 */ /* 0x000fe2000f8e02ff */
[----:B------:R-:W-:Y:S01]  /*27bb0*/  ULDC.64 UR6, c[0x0][0x650] ;  /* 0x0001940000067ab9 */ /* 0x000fe20000000a00 */
[----:B------:R-:W-:Y:S01]  /*27bc0*/  IMAD.MOV.U32 R11, RZ, RZ, R2 ;  /* 0x000000ffff0b7224 */ /* 0x000fe200078e0002 */
[----:B------:R-:W-:Y:S01]  /*27bd0*/  ISETP.GE.U32.AND P0, PT, R2, UR6, PT ;  /* 0x0000000602007c0c */ /* 0x000fe2000bf06070 */
[----:B------:R-:W-:Y:S02]  /*27be0*/  IMAD.IADD R13, R3, 0x1, R5 ;  /* 0x00000001030d7824 */ /* 0x000fe400078e0205 */
[----:B------:R-:W-:-:S03]  /*27bf0*/  IMAD.MOV.U32 R2, RZ, RZ, -0x1 ;  /* 0xffffffffff027424 */ /* 0x000fc600078e00ff */
[----:B------:R1:W-:Y:S01]  /*27c00*/  STL [R1+0x450], R13 ;  /* 0x0004500d01007387 */ /* 0x0003e20000100800 */
[----:B------:R-:W-:-:S03]  /*27c10*/  ISETP.GE.U32.AND.EX P0, PT, R13, UR7, PT, P0 ;  /* 0x000000070d007c0c */ /* 0x000fc6000bf06100 */
[----:B------:R1:W-:Y:S04]  /*27c20*/  STL [R1+0x454], R11 ;  /* 0x0004540b01007387 */ /* 0x0003e80000100800 */
[----:B------:R1:W-:Y:S06]  /*27c30*/  STL [R1+0x458], R2 ;  /* 0x0004580201007387 */ /* 0x0003ec0000100800 */
[----:B------:R-:W-:Y:S05]  /*27c40*/  @P0 BRA `(.L_x_546) ;  /* 0x0000000400740947 */ /* 0x000fea0003800000 */
[----:B------:R-:W2:Y:S01]  /*27c50*/  S2R R8, SR_CTAID.X ;  /* 0x0000000000087919 */ /* 0x000ea20000002500 */
[----:B------:R-:W-:Y:S01]  /*27c60*/  ULDC.64 UR18, c[0x0][0x628] ;  /* 0x00018a0000127ab9 */ /* 0x000fe20000000a00 */
[----:B------:R-:W3:Y:S01]  /*27c70*/  LDC R9, c[0x0][0x144] ;  /* 0x00005100ff097b82 */ /* 0x000ee20000000800 */
[----:B------:R-:W-:Y:S01]  /*27c80*/  ULDC UR6, c[0x0][0x150] ;  /* 0x0000540000067ab9 */ /* 0x000fe20000000800 */
[----:B------:R-:W4:Y:S01]  /*27c90*/  S2R R12, SR_CTAID.Y ;  /* 0x00000000000c7919 */ /* 0x000f220000002600 */
[----:B------:R-:W-:Y:S01]  /*27ca0*/  ISETP.NE.U32.AND P0, PT, RZ, UR18, PT ;  /* 0x00000012ff007c0c */ /* 0x000fe2000bf05070 */
[----:B------:R-:W-:Y:S01]  /*27cb0*/  ULDC UR23, c[0x0][0x630] ;  /* 0x00018c0000177ab9 */ /* 0x000fe20000000800 */
[----:B------:R-:W-:Y:S02]  /*27cc0*/  R2UR UR16, R11 ;  /* 0x000000000b1072ca */ /* 0x000fe400000e0000 */
[----:B------:R-:W-:Y:S01]  /*27cd0*/  ISETP.NE.AND.EX P0, PT, RZ, UR19, PT, P0 ;  /* 0x00000013ff007c0c */ /* 0x000fe2000bf05300 */
[----:B0-----:R-:W0:Y:S01]  /*27ce0*/  LDC.64 R6, c[0x0][0x620] ;  /* 0x00018800ff067b82 */ /* 0x001e220000000a00 */
[----:B------:R-:W-:-:S02]  /*27cf0*/  R2UR UR17, R13 ;  /* 0x000000000d1172ca */ /* 0x000fc400000e0000 */
[----:B--2---:R-:W-:-:S05]  /*27d00*/  I2FP.F32.U32 R0, R8 ;  /* 0x0000000800007245 */ /* 0x004fca0000201000 */
[----:B------:R-:W-:-:S06]  /*27d10*/  FMUL R0, R0, UR6 ;  /* 0x0000000600007c20 */ /* 0x000fcc0008400000 */
[----:B------:R-:W2:Y:S01]  /*27d20*/  F2I.U32.TRUNC.NTZ R0, R0 ;  /* 0x0000000000007305 */ /* 0x000ea2000020f000 */
[----:B----4-:R-:W-:Y:S05]  /*27d30*/  @!P0 BRA `(.L_x_547) ;  /* 0x0000000000308947 */ /* 0x010fea0003800000 */
        /* <DEDUP_REMOVED lines=12> */
.L_x_547:
[----:B------:R-:W-:Y:S01]  /*27e00*/  USHF.R.U64 UR9, UR16, UR23, UR17 ;  /* 0x0000001710097299 */ /* 0x000fe20008001211 */
[----:B------:R-:W4:Y:S01]  /*27e10*/  LDC.64 R22, c[0x0][0x640] ;  /* 0x00019000ff167b82 */ /* 0x000f220000000a00 */
[----:B------:R-:W-:Y:S01]  /*27e20*/  USHF.R.U32.HI UR6, URZ, UR23, UR17 ;  /* 0x000000173f067299 */ /* 0x000fe20008011611 */
[----:B--2---:R-:W-:Y:S02]  /*27e30*/  IMAD.MOV R10, RZ, RZ, -R0 ;  /* 0x000000ffff0a7224 */ /* 0x004fe400078e0a00 */
[----:B-1----:R-:W-:Y:S01]  /*27e40*/  IMAD.MOV.U32 R2, RZ, RZ, R11 ;  /* 0x000000ffff027224 */ /* 0x002fe200078e000b */
[----:B------:R-:W-:Y:S01]  /*27e50*/  IADD3 R5, P0, RZ, -UR9, RZ ;  /* 0x80000009ff057c10 */ /* 0x000fe2000ff1e0ff */
[----:B---3--:R-:W-:Y:S02]  /*27e60*/  IMAD R18, R9, R10, R8 ;  /* 0x0000000a09127224 */ /* 0x008fe400078e0208 */
[----:B------:R-:W1:Y:S02]  /*27e70*/  LDC R4, c[0x0][0x618] ;  /* 0x00018600ff047b82 */ /* 0x000e640000000800 */
[----:B------:R-:W-:Y:S01]  /*27e80*/  IMAD.X R3, RZ, RZ, ~UR6, P0 ;  /* 0x80000006ff037e24 */ /* 0x000fe200080e06ff */
[----:B------:R-:W-:-:S03]  /*27e90*/  ULDC UR6, c[0x0][0x154] ;  /* 0x0000550000067ab9 */ /* 0x000fc60000000800 */
[-C--:B0-----:R-:W-:Y:S02]  /*27ea0*/  IMAD R0, R3, R6.reuse, RZ ;  /* 0x0000000603007224 */ /* 0x081fe400078e02ff */
[----:B------:R-:W0:Y:S01]  /*27eb0*/  LDC R14, c[0x0][0x608] ;  /* 0x00018200ff0e7b82 */ /* 0x000e220000000800 */
[----:B------:R-:W-:Y:S02]  /*27ec0*/  IMAD.MOV.U32 R3, RZ, RZ, R13 ;  /* 0x000000ffff037224 */ /* 0x000fe400078e000d */
[----:B------:R-:W-:-:S05]  /*27ed0*/  IMAD.WIDE.U32 R2, R5, R6, R2 ;  /* 0x0000000605027225 */ /* 0x000fca00078e0002 */
[----:B------:R-:W2:Y:S01]  /*27ee0*/  LDC R20, c[0x0][0x658] ;  /* 0x00019600ff147b82 */ /* 0x000ea20000000800 */
[----:B------:R-:W-:Y:S01]  /*27ef0*/  IMAD R5, R5, R7, R0 ;  /* 0x0000000705057224 */ /* 0x000fe200078e0200 */
[----:B------:R-:W-:Y:S01]  /*27f00*/  I2FP.F32.U32 R0, R12 ;  /* 0x0000000c00007245 */ /* 0x000fe20000201000 */
[----:B------:R-:W-:Y:S01]  /*27f10*/  IMAD.MOV.U32 R7, RZ, RZ, 0x1 ;  /* 0x00000001ff077424 */ /* 0x000fe200078e00ff */
[----:B----4-:R-:W-:Y:S01]  /*27f20*/  ISETP.NE.U32.AND P0, PT, R22, RZ, PT ;  /* 0x000000ff1600720c */ /* 0x010fe20003f05070 */
[----:B------:R-:W-:Y:S02]  /*27f30*/  IMAD.IADD R3, R3, 0x1, R5 ;  /* 0x0000000103037824 */ /* 0x000fe400078e0205 */
[----:B------:R-:W-:Y:S01]  /*27f40*/  FMUL R0, R0, UR6 ;  /* 0x0000000600007c20 */ /* 0x000fe20008400000 */
[----:B------:R-:W3:Y:S01]  /*27f50*/  LDC R15, c[0x0][0x148] ;  /* 0x00005200ff0f7b82 */ /* 0x000ee20000000800 */
[----:B------:R-:W-:Y:S01]  /*27f60*/  ISETP.NE.AND.EX P0, PT, R23, RZ, PT, P0 ;  /* 0x000000ff1700720c */ /* 0x000fe20003f05300 */
[----:B------:R-:W-:Y:S01]  /*27f70*/  IMAD.MOV.U32 R5, RZ, RZ, -0x1 ;  /* 0xffffffffff057424 */ /* 0x000fe200078e00ff */
[-CC-:B-1----:R-:W-:Y:S01]  /*27f80*/  SHF.R.U64 R10, R2, R4.reuse, R3.reuse ;  /* 0x00000004020a7219 */ /* 0x182fe20000001203 */
[----:B------:R1:W4:Y:S01]  /*27f90*/  F2I.U32.TRUNC.NTZ R13, R0 ;  /* 0x00000000000d7305 */ /* 0x000322000020f000 */
[----:B------:R-:W-:-:S03]  /*27fa0*/  SHF.R.U32.HI R3, RZ, R4, R3 ;  /* 0x00000004ff037219 */ /* 0x000fc60000011603 */
[----:B------:R-:W1:Y:S01]  /*27fb0*/  LDC R16, c[0x0][0x600] ;  /* 0x00018000ff107b82 */ /* 0x000e620000000800 */
[-CC-:B0-----:R-:W-:Y:S02]  /*27fc0*/  SHF.R.U64 R8, R10, R14.reuse, R3.reuse ;  /* 0x0000000e0a087219 */ /* 0x181fe40000001203 */
[----:B------:R-:W-:-:S05]  /*27fd0*/  SHF.R.U32.HI R3, RZ, R14, R3 ;  /* 0x0000000eff037219 */ /* 0x000fca0000011603 */
[----:B------:R-:W0:Y:S01]  /*27fe0*/  LDC R17, c[0x0][0x648] ;  /* 0x00019200ff117b82 */ /* 0x000e220000000800 */
[-CC-:B--2---:R-:W-:Y:S02]  /*27ff0*/  SHF.R.U64 R11, R8, R20.reuse, R3.reuse ;  /* 0x00000014080b7219 */ /* 0x184fe40000001203 */
[-C--:B------:R-:W-:Y:S02]  /*28000*/  SHF.L.U32 R5, R5, R20.reuse, RZ ;  /* 0x0000001405057219 */ /* 0x080fe400000006ff */
[-C--:B------:R-:W-:Y:S01]  /*28010*/  SHF.R.U32.HI R3, RZ, R20.reuse, R3 ;  /* 0x00000014ff037219 */ /* 0x080fe20000011603 */
[----:B------:R-:W-:Y:S01]  /*28020*/  IMAD.MOV.U32 R2, RZ, RZ, R11 ;  /* 0x000000ffff027224 */ /* 0x000fe200078e000b */
[----:B------:R-:W-:Y:S01]  /*28030*/  SHF.L.U32 R20, R7, R20, RZ ;  /* 0x0000001407147219 */ /* 0x000fe200000006ff */
[----:B------:R-:W2:Y:S01]  /*28040*/  LDC R19, c[0x0][0x638] ;  /* 0x00018e00ff137b82 */ /* 0x000ea20000000800 */
[----:B------:R-:W-:-:S07]  /*28050*/  LOP3.LUT R41, RZ, R5, RZ, 0x33, !PT ;  /* 0x00000005ff297212 */ /* 0x000fce00078e33ff */
[----:B------:R-:W0:Y:S01]  /*28060*/  LDC R21, c[0x0][0x610] ;  /* 0x00018400ff157b82 */ /* 0x000e220000000800 */
[----:B----4-:R-:W-:Y:S05]  /*28070*/  @!P0 BRA `(.L_x_548) ;  /* 0x0000000000288947 */ /* 0x010fea0003800000 */
[----:B-1----:R-:W1:Y:S02]  /*28080*/  LDC R0, c[0x0][0x64c] ;  /* 0x00019300ff007b82 */ /* 0x002e640000000800 */
[----:B-1----:R-:W-:-:S05]  /*28090*/  IADD3 R7, P0, R11, R0, RZ ;  /* 0x000000000b077210 */ /* 0x002fca0007f1e0ff */
        /* <DEDUP_REMOVED lines=8> */
.L_x_548:
[----:B01----:R-:W-:Y:S01]  /*28120*/  SHF.R.U64 R0, R2, R17, R3 ;  /* 0x0000001102007219 */ /* 0x003fe20000001203 */
[----:B------:R-:W-:Y:S01]  /*28130*/  VIADD R3, R16, 0xffffffff ;  /* 0xffffffff10037836 */ /* 0x000fe20000000000 */
[----:B------:R-:W-:Y:S01]  /*28140*/  LOP3.LUT R41, R8, R41, RZ, 0xc0, !PT ;  /* 0x0000002908297212 */ /* 0x000fe200078ec0ff */
[----:B------:R-:W-:Y:S02]  /*28150*/  IMAD.MOV R13, RZ, RZ, -R13 ;  /* 0x000000ffff0d7224 */ /* 0x000fe400078e0a0d */
[----:B------:R-:W-:Y:S01]  /*28160*/  IMAD.MOV R2, RZ, RZ, -R0 ;  /* 0x000000ffff027224 */ /* 0x000fe200078e0a00 */
[----:B------:R-:W-:Y:S01]  /*28170*/  LOP3.LUT R3, R10, R3, RZ, 0xc0, !PT ;  /* 0x000000030a037212 */ /* 0x000fe200078ec0ff */
[----:B------:R-:W-:Y:S02]  /*28180*/  IMAD R41, R20, R0, R41 ;  /* 0x0000000014297224 */ /* 0x000fe400078e0229 */
[----:B---3--:R-:W-:Y:S02]  /*28190*/  @P4 IMAD R18, R15, R13, R12 ;  /* 0x0000000d0f124224 */ /* 0x008fe400078e020c */
[----:B--2---:R-:W-:-:S02]  /*281a0*/  IMAD R0, R2, R19, R11 ;  /* 0x0000001302007224 */ /* 0x004fc400078e020b */
[----:B------:R-:W-:Y:S02]  /*281b0*/  IMAD R41, R41, R21, R18 ;  /* 0x0000001529297224 */ /* 0x000fe400078e0212 */
[----:B------:R-:W-:Y:S02]  /*281c0*/  IMAD R2, R0, R16, R3 ;  /* 0x0000001000027224 */ /* 0x000fe400078e0203 */
[----:B------:R-:W-:-:S03]  /*281d0*/  IMAD.MOV.U32 R4, RZ, RZ, 0x1 ;  /* 0x00000001ff047424 */ /* 0x000fc600078e00ff */
[----:B------:R-:W-:Y:S02]  /*281e0*/  SEL R3, R2, R41, !P4 ;  /* 0x0000002902037207 */ /* 0x000fe40006000000 */
[----:B------:R-:W-:Y:S02]  /*281f0*/  PRMT R0, R4, 0x7610, R0 ;  /* 0x0000761004007816 */ /* 0x000fe40000000000 */
[----:B------:R-:W-:Y:S01]  /*28200*/  SEL R41, R41, R2, !P4 ;  /* 0x0000000229297207 */ /* 0x000fe20006000000 */
[----:B------:R2:W-:Y:S06]  /*28210*/  STL [R1+0x458], R3 ;  /* 0x0004580301007387 */ /* 0x0005ec0000100800 */
.L_x_546:
[----:B------:R3:W-:Y:S01]  /*28220*/  STL [R1+0x45c], R41 ;  /* 0x00045c2901007387 */ /* 0x0007e20000100800 */
[----:B------:R-:W-:-:S13]  /*28230*/  LOP3.LUT P0, RZ, R0, 0xff, RZ, 0xc0, !PT ;  /* 0x000000ff00ff7812 */ /* 0x000fda000780c0ff */
[----:B---3--:R-:W-:Y:S05]  /*28240*/  @P0 BRA `(.L_x_549) ;  /* 0xfffffd8c00800947 */ /* 0x008fea000383ffff */
[----:B------:R-:W-:Y:S05]  /*28250*/  EXIT ;  /* 0x000000000000794d */ /* 0x000fea0003800000 */
.L_x_3:
[----:B------:R-:W2:Y:S01]  /*28260*/  LDL R18, [R1+0x454] ;  /* 0x0004540001127983 */ /* 0x000ea20000100800 */
[----:B------:R-:W-:-:S03]  /*28270*/  ULDC.64 UR4, c[0x0][0x650] ;  /* 0x0001940000047ab9 */ /* 0x000fc60000000a00 */
[----:B------:R-:W3:Y:S01]  /*28280*/  LDL R19, [R1+0x450] ;  /* 0x0004500001137983 */ /* 0x000ee20000100800 */
[----:B------:R-:W-:Y:S01]  /*28290*/  PRMT R0, RZ, 0x7610, R0 ;  /* 0x00007610ff007816 */ /* 0x000fe20000000000 */
[----:B------:R-:W-:Y:S02]  /*282a0*/  IMAD.MOV.U32 R5, RZ, RZ, -0x1 ;  /* 0xffffffffff057424 */ /* 0x000fe400078e00ff */
[----:B------:R-:W-:Y:S02]  /*282b0*/  IMAD.MOV.U32 R4, RZ, RZ, -0x1 ;  /* 0xffffffffff047424 */ /* 0x000fe400078e00ff */
[----:B------:R-:W-:Y:S01]  /*282c0*/  IMAD.MOV.U32 R10, RZ, RZ, -0x1 ;  /* 0xffffffffff0a7424 */ /* 0x000fe200078e00ff */
[----:B--2---:R-:W-:-:S04]  /*282d0*/  ISETP.GE.U32.AND P0, PT, R18, UR4, PT ;  /* 0x0000000412007c0c */ /* 0x004fc8000bf06070 */
[----:B---3--:R-:W-:-:S13]  /*282e0*/  ISETP.GE.U32.AND.EX P0, PT, R19, UR5, PT, P0 ;  /* 0x0000000513007c0c */ /* 0x008fda000bf06100 */
[----:B------:R-:W-:Y:S05]  /*282f0*/  @P0 BRA `(.L_x_550) ;  /* 0x0000000400600947 */ /* 0x000fea0003800000 */
[----:B------:R-:W0:Y:S01]  /*28300*/  LDC.64 R12, c[0x0][0x628] ;  /* 0x00018a00ff0c7b82 */ /* 0x000e220000000a00 */
[----:B------:R-:W-:Y:S02]  /*28310*/  IMAD.MOV.U32 R8, RZ, RZ, R18 ;  /* 0x000000ffff087224 */ /* 0x000fe400078e0012 */
[----:B------:R-:W-:-:S05]  /*28320*/  IMAD.MOV.U32 R9, RZ, RZ, R19 ;  /* 0x000000ffff097224 */ /* 0x000fca00078e0013 */
[----:B------:R-:W1:Y:S08]  /*28330*/  LDC R14, c[0x0][0x630] ;  /* 0x00018c00ff0e7b82 */ /* 0x000e700000000800 */
[----:B------:R-:W2:Y:S01]  /*28340*/  LDC.64 R16, c[0x0][0x620] ;  /* 0x00018800ff107b82 */ /* 0x000ea20000000a00 */
[----:B0-----:R-:W-:-:S04]  /*28350*/  ISETP.NE.U32.AND P0, PT, R12, RZ, PT ;  /* 0x000000ff0c00720c */ /* 0x001fc80003f05070 */
[----:B------:R-:W-:-:S13]  /*28360*/  ISETP.NE.AND.EX P0, PT, R13, RZ, PT, P0 ;  /* 0x000000ff0d00720c */ /* 0x000fda0003f05300 */
[----:B-12---:R-:W-:Y:S05]  /*28370*/  @!P0 BRA `(.L_x_551) ;  /* 0x0000000000288947 */ /* 0x006fea0003800000 */
[----:B------:R-:W0:Y:S02]  /*28380*/  LDC R0, c[0x0][0x634] ;  /* 0x00018d00ff007b82 */ /* 0x000e240000000800 */
[----:B0-----:R-:W-:-:S05]  /*28390*/  IADD3 R9, P0, R18, R0, RZ ;  /* 0x0000000012097210 */ /* 0x001fca0007f1e0ff */
        /* <DEDUP_REMOVED lines=8> */
.L_x_551:
[-CC-:B------:R-:W-:Y:S01]  /*28420*/  SHF.R.U64 R10, R8, R14.reuse, R9.reuse ;  /* 0x0000000e080a7219 */ /* 0x180fe20000001209 */
[----:B------:R-:W0:Y:S01]  /*28430*/  LDC R6, c[0x0][0x618] ;  /* 0x00018600ff067b82 */ /* 0x000e220000000800 */
[----:B------:R-:W-:Y:S01]  /*28440*/  SHF.R.U32.HI R0, RZ, R14, R9 ;  /* 0x0000000eff007219 */ /* 0x000fe20000011609 */
[----:B------:R-:W-:Y:S01]  /*28450*/  ULDC UR4, c[0x0][0x150] ;  /* 0x0000540000047ab9 */ /* 0x000fe20000000800 */
[----:B------:R-:W-:Y:S01]  /*28460*/  IADD3 R3, P0, RZ, -R10, RZ ;  /* 0x8000000aff037210 */ /* 0x000fe20007f1e0ff */
[----:B------:R-:W-:Y:S01]  /*28470*/  IMAD.MOV.U32 R4, RZ, RZ, R18 ;  /* 0x000000ffff047224 */ /* 0x000fe200078e0012 */
[----:B------:R-:W-:Y:S01]  /*28480*/  I2FP.F32.U32 R8, R2 ;  /* 0x0000000200087245 */ /* 0x000fe20000201000 */
[----:B------:R-:W-:Y:S02]  /*28490*/  IMAD.MOV.U32 R5, RZ, RZ, R19 ;  /* 0x000000ffff057224 */ /* 0x000fe400078e0013 */
[----:B------:R-:W1:Y:S01]  /*284a0*/  LDC.64 R20, c[0x0][0x640] ;  /* 0x00019000ff147b82 */ /* 0x000e620000000a00 */
[----:B------:R-:W-:-:S02]  /*284b0*/  IMAD.X R7, RZ, RZ, ~R0, P0 ;  /* 0x000000ffff077224 */ /* 0x000fc400000e0e00 */
[----:B------:R-:W-:Y:S01]  /*284c0*/  FMUL R9, R8, UR4 ;  /* 0x0000000408097c20 */ /* 0x000fe20008400000 */
[----:B------:R-:W-:Y:S01]  /*284d0*/  IMAD.WIDE.U32 R4, R3, R16, R4 ;  /* 0x0000001003047225 */ /* 0x000fe200078e0004 */
[----:B------:R-:W-:-:S03]  /*284e0*/  ULDC UR4, c[0x0][0x154] ;  /* 0x0000550000047ab9 */ /* 0x000fc60000000800 */
[----:B------:R-:W-:Y:S01]  /*284f0*/  IMAD R0, R7, R16, RZ ;  /* 0x0000001007007224 */ /* 0x000fe200078e02ff */
[----:B------:R-:W2:Y:S01]  /*28500*/  LDC R13, c[0x0][0x144] ;  /* 0x00005100ff0d7b82 */ /* 0x000ea20000000800 */
[----:B------:R-:W3:Y:S02]  /*28510*/  F2I.U32.TRUNC.NTZ R9, R9 ;  /* 0x0000000900097305 */ /* 0x000ee4000020f000 */
[----:B------:R-:W-:-:S04]  /*28520*/  IMAD R3, R3, R17, R0 ;  /* 0x0000001103037224 */ /* 0x000fc800078e0200 */
[----:B------:R-:W-:Y:S01]  /*28530*/  IMAD.IADD R3, R5, 0x1, R3 ;  /* 0x0000000105037824 */ /* 0x000fe200078e0203 */
[----:B------:R-:W4:Y:S04]  /*28540*/  LDC R12, c[0x0][0x608] ;  /* 0x00018200ff0c7b82 */ /* 0x000f280000000800 */
[-C--:B0-----:R-:W-:Y:S02]  /*28550*/  SHF.R.U64 R8, R4, R6.reuse, R3 ;  /* 0x0000000604087219 */ /* 0x081fe40000001203 */
[----:B------:R-:W-:Y:S02]  /*28560*/  I2FP.F32.U32 R4, R11 ;  /* 0x0000000b00047245 */ /* 0x000fe40000201000 */
[----:B------:R-:W0:Y:S01]  /*28570*/  LDC R7, c[0x0][0x658] ;  /* 0x00019600ff077b82 */ /* 0x000e220000000800 */
[----:B-1----:R-:W-:Y:S01]  /*28580*/  ISETP.NE.U32.AND P0, PT, R20, RZ, PT ;  /* 0x000000ff1400720c */ /* 0x002fe20003f05070 */
[----:B---3--:R-:W-:Y:S01]  /*28590*/  IMAD.MOV R0, RZ, RZ, -R9 ;  /* 0x000000ffff007224 */ /* 0x008fe200078e0a09 */
[----:B------:R-:W-:Y:S01]  /*285a0*/  SHF.R.U32.HI R3, RZ, R6, R3 ;  /* 0x00000006ff037219 */ /* 0x000fe20000011603 */
[----:B------:R-:W-:Y:S01]  /*285b0*/  FMUL R4, R4, UR4 ;  /* 0x0000000404047c20 */ /* 0x000fe20008400000 */
[----:B------:R-:W-:Y:S01]  /*285c0*/  ISETP.NE.AND.EX P0, PT, R21, RZ, PT, P0 ;  /* 0x000000ff1500720c */ /* 0x000fe20003f05300 */
[----:B------:R-:W-:-:S02]  /*285d0*/  IMAD.MOV.U32 R6, RZ, RZ, -0x1 ;  /* 0xffffffffff067424 */ /* 0x000fc400078e00ff */
[----:B------:R-:W1:Y:S01]  /*285e0*/  LDC R14, c[0x0][0x148] ;  /* 0x00005200ff0e7b82 */ /* 0x000e620000000800 */
[----:B--2---:R-:W-:Y:S02]  /*285f0*/  IMAD R18, R13, R0, R2 ;  /* 0x000000000d127224 */ /* 0x004fe400078e0202 */
[----:B------:R-:W-:-:S05]  /*28600*/  IMAD.MOV.U32 R2, RZ, RZ, 0x1 ;  /* 0x00000001ff027424 */ /* 0x000fca00078e00ff */
[----:B------:R-:W2:Y:S01]  /*28610*/  LDC R16, c[0x0][0x600] ;  /* 0x00018000ff107b82 */ /* 0x000ea20000000800 */
[-CC-:B----4-:R-:W-:Y:S02]  /*28620*/  SHF.R.U64 R13, R8, R12.reuse, R3.reuse ;  /* 0x0000000c080d7219 */ /* 0x190fe40000001203 */
[----:B------:R-:W-:Y:S02]  /*28630*/  SHF.R.U32.HI R0, RZ, R12, R3 ;  /* 0x0000000cff007219 */ /* 0x000fe40000011603 */
[----:B------:R3:W4:Y:S03]  /*28640*/  F2I.U32.TRUNC.NTZ R12, R4 ;  /* 0x00000004000c7305 */ /* 0x000726000020f000 */
[----:B------:R-:W1:Y:S01]  /*28650*/  LDC R17, c[0x0][0x648] ;  /* 0x00019200ff117b82 */ /* 0x000e620000000800 */
[-C--:B0-----:R-:W-:Y:S02]  /*28660*/  SHF.R.U64 R15, R13, R7.reuse, R0 ;  /* 0x000000070d0f7219 */ /* 0x081fe40000001200 */
[----:B------:R-:W-:-:S02]  /*28670*/  SHF.L.U32 R6, R6, R7, RZ ;  /* 0x0000000706067219 */ /* 0x000fc400000006ff */
[-C--:B------:R-:W-:Y:S01]  /*28680*/  SHF.L.U32 R22, R2, R7.reuse, RZ ;  /* 0x0000000702167219 */ /* 0x080fe200000006ff */
[----:B------:R-:W-:Y:S01]  /*28690*/  IMAD.MOV.U32 R2, RZ, RZ, R15 ;  /* 0x000000ffff027224 */ /* 0x000fe200078e000f */
[----:B------:R-:W-:Y:S01]  /*286a0*/  SHF.R.U32.HI R3, RZ, R7, R0 ;  /* 0x00000007ff037219 */ /* 0x000fe20000011600 */
[----:B------:R-:W0:Y:S01]  /*286b0*/  LDC R19, c[0x0][0x638] ;  /* 0x00018e00ff137b82 */ /* 0x000e220000000800 */
[----:B------:R-:W-:-:S07]  /*286c0*/  LOP3.LUT R24, RZ, R6, RZ, 0x33, !PT ;  /* 0x00000006ff187212 */ /* 0x000fce00078e33ff */
        /* <DEDUP_REMOVED lines=12> */
.L_x_552:
[----:B-1----:R-:W-:Y:S01]  /*28790*/  SHF.R.U64 R3, R2, R17, R3 ;  /* 0x0000001102037219 */ /* 0x002fe20000001203 */
[----:B--2---:R-:W-:Y:S01]  /*287a0*/  VIADD R7, R16, 0xffffffff ;  /* 0xffffffff10077836 */ /* 0x004fe20000000000 */
[----:B------:R-:W-:Y:S01]  /*287b0*/  LOP3.LUT R0, R13, R24, RZ, 0xc0, !PT ;  /* 0x000000180d007212 */ /* 0x000fe200078ec0ff */
[----:B------:R-:W-:Y:S02]  /*287c0*/  IMAD.MOV R12, RZ, RZ, -R12 ;  /* 0x000000ffff0c7224 */ /* 0x000fe400078e0a0c */
[----:B------:R-:W-:Y:S02]  /*287d0*/  IMAD.MOV R2, RZ, RZ, -R3 ;  /* 0x000000ffff027224 */ /* 0x000fe400078e0a03 */
[----:B------:R-:W-:Y:S01]  /*287e0*/  IMAD R5, R22, R3, R0 ;  /* 0x0000000316057224 */ /* 0x000fe200078e0200 */
[----:B------:R-:W-:Y:S01]  /*287f0*/  LOP3.LUT R3, R8, R7, RZ, 0xc0, !PT ;  /* 0x0000000708037212 */ /* 0x000fe200078ec0ff */
[----:B------:R-:W-:Y:S02]  /*28800*/  @P4 IMAD R18, R14, R12, R11 ;  /* 0x0000000c0e124224 */ /* 0x000fe400078e020b */
[----:B0-----:R-:W-:-:S02]  /*28810*/  IMAD R0, R2, R19, R15 ;  /* 0x0000001302007224 */ /* 0x001fc400078e020f */
[----:B------:R-:W-:Y:S02]  /*28820*/  IMAD.MOV.U32 R4, RZ, RZ, 0x1 ;  /* 0x00000001ff047424 */ /* 0x000fe400078e00ff */
[----:B------:R-:W-:Y:S02]  /*28830*/  IMAD R5, R5, R23, R18 ;  /* 0x0000001705057224 */ /* 0x000fe400078e0212 */
[----:B------:R-:W-:Y:S01]  /*28840*/  IMAD R2, R0, R16, R3 ;  /* 0x0000001000027224 */ /* 0x000fe200078e0203 */
[----:B------:R-:W-:-:S04]  /*28850*/  PRMT R0, R4, 0x7610, R0 ;  /* 0x0000761004007816 */ /* 0x000fc80000000000 */
[----:B------:R-:W-:Y:S02]  /*28860*/  SEL R4, R2, R5, !P4 ;  /* 0x0000000502047207 */ /* 0x000fe40006000000 */
[----:B------:R-:W-:-:S07]  /*28870*/  SEL R5, R5, R2, !P4 ;  /* 0x0000000205057207 */ /* 0x000fce0006000000 */
.L_x_550:
[----:B------:R-:W-:-:S08]  /*28880*/  NOP ;  /* 0x0000000000007918 */ /* 0x000fd00000000000 */
[----:B------:R-:W0:-:S00]  /*28890*/  USETMAXREG.DEALLOC.CTAPOOL 0x18 ;  /* 0x00000018000079c8 */ /* 0x000e0000080e0500 */
[----:B------:R-:W-:-:S13]  /*288a0*/  ISETP.NE.AND P0, PT, RZ, UR8, PT ;  /* 0x00000008ff007c0c */ /* 0x000fda000bf05270 */
[----:B------:R-:W-:Y:S05]  /*288b0*/  @P0 EXIT ;  /* 0x000000000000094d */ /* 0x000fea0003800000 */
[----:B0-----:R-:W-:Y:S01]  /*288c0*/  LOP3.LUT P0, RZ, R0, 0xff, RZ, 0xc0, !PT ;  /* 0x000000ff00ff7812 */ /* 0x001fe2000780c0ff */
[----:B------:R-:W-:Y:S02]  /*288d0*/  IMAD.MOV.U32 R6, RZ, RZ, 0x1 ;  /* 0x00000001ff067424 */ /* 0x000fe400078e00ff */
[----:B------:R-:W-:-:S10]  /*288e0*/  IMAD.MOV.U32 R7, RZ, RZ, RZ ;  /* 0x000000ffff077224 */ /* 0x000fd400078e00ff */
[----:B------:R-:W-:Y:S05]  /*288f0*/  @!P0 BRA `(.L_x_553) ;  /* 0x0000000c00408947 */ /* 0x000fea0003800000 */
[----:B------:R-:W0:Y:S01]  /*28900*/  LDC R0, c[0x0][0x28c] ;  /* 0x0000a300ff007b82 */ /* 0x000e220000000800 */
[----:B------:R-:W1:Y:S01]  /*28910*/  S2R R2, SR_TID.X ;  /* 0x0000000000027919 */ /* 0x000e620000002100 */
[----:B------:R-:W-:Y:S01]  /*28920*/  ULDC UR5, c[0x0][0x658] ;  /* 0x0001960000057ab9 */ /* 0x000fe20000000800 */
[----:B------:R-:W-:Y:S01]  /*28930*/  UMOV UR7, 0xffffffff ;  /* 0xffffffff00077882 */ /* 0x000fe20000000000 */
[----:B------:R-:W-:Y:S01]  /*28940*/  ULDC UR6, c[0x0][0xc] ;  /* 0x0000030000067ab9 */ /* 0x000fe20000000800 */
[----:B------:R-:W-:Y:S01]  /*28950*/  USHF.L.U32 UR8, UR7, UR5, URZ ;  /* 0x0000000507087299 */ /* 0x000fe2000800063f */
[----:B------:R-:W-:Y:S01]  /*28960*/  BSSY B0, `(.L_x_553) ;  /* 0x00000c9000007945 */ /* 0x000fe20003800000 */
[----:B------:R-:W-:Y:S01]  /*28970*/  UMOV UR9, 0x1 ;  /* 0x0000000100097882 */ /* 0x000fe20000000000 */
[----:B------:R-:W-:Y:S01]  /*28980*/  ULDC UR7, c[0x0][0x10] ;  /* 0x0000040000077ab9 */ /* 0x000fe20000000800 */
[----:B------:R-:W-:Y:S01]  /*28990*/  USHF.L.U32 UR18, UR9, UR5, URZ ;  /* 0x0000000509127299 */ /* 0x000fe2000800063f */
[----:B------:R-:W-:Y:S01]  /*289a0*/  IMAD.MOV.U32 R9, RZ, RZ, 0x1 ;  /* 0x00000001ff097424 */ /* 0x000fe200078e00ff */
[----:B------:R-:W-:Y:S01]  /*289b0*/  UIMAD.WIDE.U32 UR6, UR6, UR7, URZ ;  /* 0x00000007060672a5 */ /* 0x000fe2000f8e003f */
[----:B------:R-:W-:Y:S01]  /*289c0*/  IMAD.MOV.U32 R6, RZ, RZ, 0x1 ;  /* 0x00000001ff067424 */ /* 0x000fe200078e00ff */
[----:B------:R-:W-:Y:S01]  /*289d0*/  ULDC UR5, c[0x0][0x14] ;  /* 0x0000050000057ab9 */ /* 0x000fe20000000800 */
[----:B------:R-:W-:Y:S01]  /*289e0*/  IMAD.MOV.U32 R7, RZ, RZ, RZ ;  /* 0x000000ffff077224 */ /* 0x000fe200078e00ff */
[----:B------:R-:W-:-:S02]  /*289f0*/  UIMAD.WIDE.U32 UR20, UR6, UR5, URZ ;  /* 0x00000005061472a5 */ /* 0x000fc4000f8e003f */
[----:B------:R-:W-:Y:S01]  /*28a00*/  UIMAD UR16, UR7, UR5, URZ ;  /* 0x00000005071072a4 */ /* 0x000fe2000f8e023f */
[----:B------:R-:W-:Y:S01]  /*28a10*/  ULDC UR4, c[0x0][0x600] ;  /* 0x0001800000047ab9 */ /* 0x000fe20000000800 */
[----:B------:R-:W-:Y:S02]  /*28a20*/  ULOP3.LUT UR24, UR13, 0x2, URZ, 0xfc, !UPT ;  /* 0x000000020d187892 */ /* 0x000fe4000f8efc3f */
[----:B------:R-:W-:Y:S01]  /*28a30*/  UIADD3 UR4, UR4, -0x1, URZ ;  /* 0xffffffff04047890 */ /* 0x000fe2000fffe03f */
[----:B0-----:R-:W-:Y:S01]  /*28a40*/  VIADD R0, R0, 0x7f ;  /* 0x0000007f00007836 */ /* 0x001fe20000000000 */
[----:B------:R-:W-:Y:S02]  /*28a50*/  ULOP3.LUT UR17, URZ, UR8, URZ, 0x33, !UPT ;  /* 0x000000083f117292 */ /* 0x000fe4000f8e333f */
[----:B------:R-:W-:Y:S02]  /*28a60*/  UIADD3 UR16, UR21, UR16, URZ ;  /* 0x0000001015107290 */ /* 0x000fe4000fffe03f */
[----:B------:R-:W-:Y:S01]  /*28a70*/  SHF.R.S32.HI R3, RZ, 0x1f, R0 ;  /* 0x0000001fff037819 */ /* 0x000fe20000011400 */
[----:B------:R-:W-:-:S03]  /*28a80*/  ULDC.64 UR22, c[0x0][0x198] ;  /* 0x0000660000167ab9 */ /* 0x000fc60000000a00 */
[----:B------:R-:W-:Y:S02]  /*28a90*/  LEA.HI R0, R3, R0, RZ, 0x7 ;  /* 0x0000000003007211 */ /* 0x000fe400078f38ff */
[C---:B-1----:R-:W-:Y:S02]  /*28aa0*/  LOP3.LUT P2, RZ, R2.reuse, 0x7f, RZ, 0xc0, !PT ;  /* 0x0000007f02ff7812 */ /* 0x042fe4000784c0ff */
[----:B------:R-:W-:Y:S02]  /*28ab0*/  SHF.R.S32.HI R0, RZ, 0x7, R0 ;  /* 0x00000007ff007819 */ /* 0x000fe40000011400 */
[----:B------:R-:W-:-:S03]  /*28ac0*/  LOP3.LUT P0, RZ, R2, 0x1f, RZ, 0xc0, !PT ;  /* 0x0000001f02ff7812 */ /* 0x000fc6000780c0ff */
[----:B------:R-:W-:Y:S01]  /*28ad0*/  VIADD R14, R0, 0x1 ;  /* 0x00000001000e7836 */ /* 0x000fe20000000000 */
[----:B------:R-:W-:-:S13]  /*28ae0*/  PLOP3.LUT P0, PT, P0, P2, PT, 0x8a, 0x0 ;  /* 0x000000000000781c */ /* 0x000fda0000705172 */
.L_x_565:
[----:B------:R-:W-:-:S03]  /*28af0*/  UMOV UR5, 0xffffffff ;  /* 0xffffffff00057882 */ /* 0x000fc60000000000 */
[----:B------:R-:W-:Y:S05]  /*28b00*/  BRA.DIV UR5, `(.L_x_554) ;  /* 0x0000000e05dc7947 */ /* 0x000fea000b800000 */
[----:B------:R-:W-:-:S13]  /*28b10*/  ELECT P1, URZ, PT ;  /* 0x00000000003f782f */ /* 0x000fda0003820000 */
.L_x_577:
[----:B------:R-:W0:Y:S01]  /*28b20*/  LDC R2, c[0x0][0x28c] ;  /* 0x0000a300ff027b82 */ /* 0x000e220000000800 */
[----:B------:R-:W-:Y:S01]  /*28b30*/  BSSY B1, `(.L_x_555) ;  /* 0x0000035000017945 */ /* 0x000fe20003800000 */
[----:B0-----:R-:W-:-:S13]  /*28b40*/  ISETP.LT.OR P1, PT, R2, 0x1, !P1 ;  /* 0x000000010200780c */ /* 0x001fda0004f21670 */
[----:B------:R-:W-:Y:S05]  /*28b50*/  @P1 BRA `(.L_x_556) ;  /* 0x0000000000c81947 */ /* 0x000fea0003800000 */
[----:B------:R-:W-:Y:S02]  /*28b60*/  IMAD.SHL.U32 R4, R4, 0x100, RZ ;  /* 0x0000010004047824 */ /* 0x000fe400078e00ff */
[----:B------:R-:W-:Y:S02]  /*28b70*/  IMAD.SHL.U32 R5, R5, 0x100, RZ ;  /* 0x0000010005057824 */ /* 0x000fe400078e00ff */
[----:B------:R-:W-:Y:S02]  /*28b80*/  IMAD.MOV.U32 R13, RZ, RZ, RZ ;  /* 0x000000ffff0d7224 */ /* 0x000fe400078e00ff */
[----:B------:R-:W-:Y:S02]  /*28b90*/  IMAD.MOV.U32 R3, RZ, RZ, R14 ;  /* 0x000000ffff037224 */ /* 0x000fe400078e000e */
[----:B------:R-:W-:Y:S02]  /*28ba0*/  IMAD.MOV.U32 R2, RZ, RZ, R6 ;  /* 0x000000ffff027224 */ /* 0x000fe400078e0006 */
[----:B------:R-:W-:-:S07]  /*28bb0*/  IMAD.MOV.U32 R8, RZ, RZ, R7 ;  /* 0x000000ffff087224 */ /* 0x000fce00078e0007 */
.L_x_560:
[----:B------:R-:W0:Y:S01]  /*28bc0*/  S2R R12, SR_CgaCtaId ;  /* 0x00000000000c7919 */ /* 0x000e220000008800 */
[----:B------:R-:W-:-:S04]  /*28bd0*/  MOV R11, 0x400 ;  /* 0x00000400000b7802 */ /* 0x000fc80000000f00 */
[----:B0-----:R-:W-:Y:S02]  /*28be0*/  LEA R15, R12, R11, 0x18 ;  /* 0x0000000b0c0f7211 */ /* 0x001fe400078ec0ff */
[----:B------:R-:W-:Y:S01]  /*28bf0*/  SHF.L.U32 R11, R2, 0x1f, RZ ;  /* 0x0000001f020b7819 */ /* 0x000fe200000006ff */
[----:B------:R-:W0:Y:S02]  /*28c00*/  @!P2 LDC R12, c[0x0][0x500] ;  /* 0x00014000ff0cab82 */ /* 0x000e240000000800 */
[----:B------:R-:W-:-:S04]  /*28c10*/  IMAD R16, R8, 0x8, R15 ;  /* 0x0000000808107824 */ /* 0x000fc800078e020f */
[----:B------:R-:W1:Y:S02]  /*28c20*/  SYNCS.PHASECHK.TRANS64.TRYWAIT P1, [R16+URZ+0x28], R11 ;  /* 0x0000280b100075a7 */ /* 0x000e64000802017f */
[----:B-1----:R-:W-:Y:S05]  /*28c30*/  @!P1 BRA `(.L_x_557) ;  /* 0x0000000c00b09947 */ /* 0x002fea0003800000 */
.L_x_578:
[----:B------:R-:W-:Y:S01]  /*28c40*/  UPRMT UR5, UR24, 0x9910, URZ ;  /* 0x0000991018057896 */ /* 0x000fe2000800003f */
[----:B0-----:R0:W-:Y:S03]  /*28c50*/  @!P2 SYNCS.ARRIVE.TRANS64 RZ, [R16+URZ], R12 ;  /* 0x0000000c10ffa9a7 */ /* 0x0011e6000800003f */
[----:B------:R-:W-:-:S06]  /*28c60*/  UISETP.NE.AND UP0, UPT, UR5, 0x2, UPT ;  /* 0x000000020500788c */ /* 0x000fcc000bf05270 */
[----:B------:R-:W-:-:S13]  /*28c70*/  PLOP3.LUT P1, PT, PT, PT, UP0, 0x80, 0x0 ;  /* 0x000000000000781c */ /* 0x000fda0003f2f008 */
[----:B0-----:R-:W-:Y:S05]  /*28c80*/  @P1 BRA `(.L_x_558) ;  /* 0x0000000000041947 */ /* 0x001fea0003800000 */
[----:B------:R-:W-:Y:S01]  /*28c90*/  BPT.TRAP 0x1 ;  /* 0x000000040000795c */ /* 0x000fe20000300000 */
.L_x_558:
[----:B------:R-:W-:Y:S05]  /*28ca0*/  @P0 BRA `(.L_x_559) ;  /* 0x0000000000040947 */ /* 0x000fea0003800000 */
[----:B------:R-:W-:Y:S01]  /*28cb0*/  BPT.TRAP 0x1 ;  /* 0x000000040000795c */ /* 0x000fe20000300000 */
.L_x_559:
[----:B------:R-:W-:Y:S01]  /*28cc0*/  IMAD R15, R8, 0x8000, R15 ;  /* 0x00008000080f7824 */ /* 0x000fe200078e020f */
[----:B------:R-:W-:Y:S01]  /*28cd0*/  R2UR UR9, R16 ;  /* 0x00000000100972ca */ /* 0x000fe200000e0000 */
[----:B------:R-:W-:Y:S01]  /*28ce0*/  VIADD R3, R3, 0xffffffff ;  /* 0xffffffff03037836 */ /* 0x000fe20000000000 */
[----:B------:R-:W-:Y:S01]  /*28cf0*/  UIADD3 UR6, UP0, UR22, 0xf0, URZ ;  /* 0x000000f016067890 */ /* 0x000fe2000ff1e03f */
[----:B------:R-:W-:Y:S01]  /*28d00*/  R2UR UR11, R5 ;  /* 0x00000000050b72ca */ /* 0x000fe200000e0000 */
[----:B------:R-:W-:Y:S01]  /*28d10*/  UIADD3 UR26, UP1, UR22, 0x1f0, URZ ;  /* 0x000001f0161a7890 */ /* 0x000fe2000ff3e03f */
[----:B------:R-:W-:Y:S01]  /*28d20*/  R2UR UR5, R15 ;  /* 0x000000000f0572ca */ /* 0x000fe200000e0000 */
[----:B------:R-:W-:Y:S01]  /*28d30*/  UIADD3.X UR7, URZ, UR23, URZ, UP0, !UPT ;  /* 0x000000173f077290 */ /* 0x000fe200087fe43f */
[----:B------:R-:W-:Y:S01]  /*28d40*/  R2UR UR10, R13 ;  /* 0x000000000d0a72ca */ /* 0x000fe200000e0000 */
[----:B------:R-:W-:Y:S01]  /*28d50*/  VIADD R8, R8, 0x1 ;  /* 0x0000000108087836 */ /* 0x000fe20000000000 */
[----:B------:R-:W-:Y:S01]  /*28d60*/  R2UR UR12, R10 ;  /* 0x000000000a0c72ca */ /* 0x000fe200000e0000 */
[----:B------:R-:W-:Y:S01]  /*28d70*/  UIADD3.X UR27, URZ, UR23, URZ, UP1, !UPT ;  /* 0x000000173f1b7290 */ /* 0x000fe20008ffe43f */
[----:B------:R-:W-:Y:S01]  /*28d80*/  R2UR UR19, R4 ;  /* 0x00000000041372ca */ /* 0x000fe200000e0000 */
[----:B------:R-:W-:Y:S01]  /*28d90*/  UMOV UR14, 0x0 ;  /* 0x00000000000e7882 */ /* 0x000fe20000000000 */
[----:B------:R-:W-:Y:S01]  /*28da0*/  ISETP.GT.AND P3, PT, R3, 0x1, PT ;  /* 0x000000010300780c */ /* 0x000fe20003f64270 */
[----:B------:R-:W-:Y:S01]  /*28db0*/  UMOV UR15, 0x10000000 ;  /* 0x10000000000f7882 */ /* 0x000fe20000000000 */
[----:B------:R-:W-:Y:S01]  /*28dc0*/  ISETP.NE.AND P1, PT, R8, 0x5, PT ;  /* 0x000000050800780c */ /* 0x000fe20003f25270 */
[----:B------:R-:W-:-:S02]  /*28dd0*/  VIADD R13, R13, 0x80 ;  /* 0x000000800d0d7836 */ /* 0x000fc40000000000 */
[----:B------:R-:W-:Y:S01]  /*28de0*/  UIADD3 UR8, UR5, 0x100, URZ ;  /* 0x0000010005087890 */ /* 0x000fe2000fffe03f */
[----:B-1----:R-:W-:Y:S01]  /*28df0*/  SEL R11, RZ, 0x1, P1 ;  /* 0x00000001ff0b7807 */ /* 0x002fe20000800000 */
[----:B------:R-:W-:Y:S01]  /*28e00*/  UIADD3 UR5, UR5, 0x28100, URZ ;  /* 0x0002810005057890 */ /* 0x000fe2000fffe03f */
[----:B------:R-:W-:Y:S02]  /*28e10*/  SEL R8, R8, RZ, P1 ;  /* 0x000000ff08087207 */ /* 0x000fe40000800000 */
[----:B------:R-:W-:-:S04]  /*28e20*/  LOP3.LUT R2, R2, R11, RZ, 0x3c, !PT ;  /* 0x0000000b02027212 */ /* 0x000fc800078e3cff */
[----:B------:R0:W-:Y:S02]  /*28e30*/  UTMALDG.3D [UR8], [UR6], desc[UR14] ;  /* 0x00000e08060075b4 */ /* 0x0001e40008011000 */
[----:B0-----:R-:W-:Y:S01]  /*28e40*/  UMOV UR8, UR5 ;  /* 0x0000000500087c82 */ /* 0x001fe20008000000 */
[----:B------:R-:W-:Y:S02]  /*28e50*/  UMOV UR11, UR19 ;  /* 0x00000013000b7c82 */ /* 0x000fe40008000000 */
[----:B------:R0:W-:Y:S02]  /*28e60*/  UTMALDG.3D [UR8], [UR26], desc[UR14] ;  /* 0x00000e081a0075b4 */ /* 0x0001e40008011000 */
[----:B0-----:R-:W-:Y:S05]  /*28e70*/  @P3 BRA `(.L_x_560) ;  /* 0xfffffffc00503947 */ /* 0x001fea000383ffff */
.L_x_556:
[----:B------:R-:W-:Y:S05]  /*28e80*/  BSYNC B1 ;  /* 0x0000000000017941 */ /* 0x000fea0003800000 */
.L_x_555:
[----:B------:R-:W2:Y:S01]  /*28e90*/  LDL.LU R16, [R1+0x450] ;  /* 0x0004500001107983 */ /* 0x000ea20000300800 */
[----:B------:R-:W-:Y:S01]  /*28ea0*/  LOP3.LUT P1, RZ, R9, 0xff, RZ, 0xc0, !PT ;  /* 0x000000ff09ff7812 */ /* 0x000fe2000782c0ff */
[C---:B------:R-:W-:Y:S01]  /*28eb0*/  IMAD.IADD R4, R0.reuse, 0x1, R7 ;  /* 0x0000000100047824 */ /* 0x040fe200078e0207 */
[----:B------:R-:W-:Y:S01]  /*28ec0*/  ULDC.64 UR6, c[0x0][0x650] ;  /* 0x0001940000067ab9 */ /* 0x000fe20000000a00 */
[----:B------:R-:W3:Y:S01]  /*28ed0*/  LDL.LU R15, [R1+0x454] ;  /* 0x00045400010f7983 */ /* 0x000ee20000300800 */
[----:B------:R-:W-:Y:S01]  /*28ee0*/  ISETP.GE.U32.AND P3, PT, R0, 0x5, PT ;  /* 0x000000050000780c */ /* 0x000fe20003f66070 */
[----:B------:R-:W-:Y:S01]  /*28ef0*/  BSSY B1, `(.L_x_561) ;  /* 0x000006d000017945 */ /* 0x000fe20003800000 */
[----:B------:R-:W-:Y:S01]  /*28f00*/  IMAD.MOV.U32 R10, RZ, RZ, -0x1 ;  /* 0xffffffffff0a7424 */ /* 0x000fe200078e00ff */
[----:B------:R-:W-:-:S06]  /*28f10*/  PRMT R9, RZ, 0x7610, R9 ;  /* 0x00007610ff097816 */ /* 0x000fcc0000000009 */
[----:B------:R-:W0:Y:S01]  /*28f20*/  @P1 S2R R3, SR_CgaCtaId ;  /* 0x0000000000031919 */ /* 0x000e220000008800 */
[----:B------:R-:W-:-:S04]  /*28f30*/  @P1 MOV R2, 0x400 ;  /* 0x0000040000021802 */ /* 0x000fc80000000f00 */
[----:B0-----:R-:W-:-:S04]  /*28f40*/  @P1 LEA R2, R3, R2, 0x18 ;  /* 0x0000000203021211 */ /* 0x001fc800078ec0ff */
[----:B------:R0:W-:Y:S01]  /*28f50*/  @P1 SYNCS.ARRIVE.TRANS64.A1T0 RZ, [R2+URZ+0x68], RZ ;  /* 0x000068ff02ff19a7 */ /* 0x0001e2000810003f */
[----:B------:R-:W-:-:S04]  /*28f60*/  ISETP.GT.U32.AND P1, PT, R4, 0x4, PT ;  /* 0x000000040400780c */ /* 0x000fc80003f24070 */
[----:B------:R-:W-:Y:S01]  /*28f70*/  ISETP.LT.U32.AND P1, PT, R0, 0x5, P1 ;  /* 0x000000050000780c */ /* 0x000fe20000f21070 */
[----:B0-----:R-:W-:-:S05]  /*28f80*/  IMAD.WIDE.U32 R2, R4, -0x33333333, RZ ;  /* 0xcccccccd04027825 */ /* 0x001fca00078e00ff */
[----:B------:R-:W-:Y:S02]  /*28f90*/  SHF.R.U32.HI R5, RZ, 0x2, R3 ;  /* 0x00000002ff057819 */ /* 0x000fe40000011603 */
[----:B------:R-:W-:Y:S02]  /*28fa0*/  SEL R3, RZ, 0x1, !P1 ;  /* 0x00000001ff037807 */ /* 0x000fe40004800000 */
[----:B------:R-:W-:Y:S01]  /*28fb0*/  PRMT R2, RZ, 0x7610, R2 ;  /* 0x00007610ff027816 */ /* 0x000fe20000000002 */
[----:B------:R-:W-:Y:S01]  /*28fc0*/  IMAD R7, R5, -0x5, R4 ;  /* 0xfffffffb05077824 */ /* 0x000fe200078e0204 */
[----:B------:R-:W-:Y:S01]  /*28fd0*/  LOP3.LUT R6, R6, R3, RZ, 0x3c, !PT ;  /* 0x0000000306067212 */ /* 0x000fe200078e3cff */
[----:B------:R-:W-:-:S03]  /*28fe0*/  IMAD.MOV.U32 R4, RZ, RZ, -0x1 ;  /* 0xffffffffff047424 */ /* 0x000fc600078e00ff */
[----:B------:R-:W-:Y:S01]  /*28ff0*/  @P3 LOP3.LUT R6, R6, 0x1, R5, 0x78, !PT ;  /* 0x0000000106063812 */ /* 0x000fe200078e7805 */
[----:B------:R-:W-:Y:S01]  /*29000*/  IMAD.MOV.U32 R5, RZ, RZ, -0x1 ;  /* 0xffffffffff057424 */ /* 0x000fe200078e00ff */
[----:B---3--:R-:W-:-:S04]  /*29010*/  IADD3 R15, P1, R15, UR20, RZ ;  /* 0x000000140f0f7c10 */ /* 0x008fc8000ff3e0ff */
[----:B--2---:R-:W-:Y:S01]  /*29020*/  IADD3.X R16, R16, UR16, RZ, P1, !PT ;  /* 0x0000001010107c10 */ /* 0x004fe20008ffe4ff */
[----:B------:R0:W-:Y:S01]  /*29030*/  STL [R1+0x454], R15 ;  /* 0x0004540f01007387 */ /* 0x0001e20000100800 */
[----:B------:R-:W-:-:S03]  /*29040*/  ISETP.GE.U32.AND P1, PT, R15, UR6, PT ;  /* 0x000000060f007c0c */ /* 0x000fc6000bf26070 */
[----:B------:R0:W-:Y:S01]  /*29050*/  STL [R1+0x450], R16 ;  /* 0x0004501001007387 */ /* 0x0001e20000100800 */
[----:B------:R-:W-:-:S13]  /*29060*/  ISETP.GE.U32.AND.EX P1, PT, R16, UR7, PT, P1 ;  /* 0x0000000710007c0c */ /* 0x000fda000bf26110 */
[----:B0-----:R-:W-:Y:S05]  /*29070*/  @P1 BRA `(.L_x_562) ;  /* 0x0000000400501947 */ /* 0x001fea0003800000 */
[----:B------:R-:W0:Y:S01]  /*29080*/  S2R R8, SR_CTAID.X ;  /* 0x0000000000087919 */ /* 0x000e220000002500 */
[----:B------:R-:W-:Y:S01]  /*29090*/  ULDC UR5, c[0x0][0x150] ;  /* 0x0000540000057ab9 */ /* 0x000fe20000000800 */
[----:B------:R-:W1:Y:S01]  /*290a0*/  LDC R3, c[0x0][0x144] ;  /* 0x00005100ff037b82 */ /* 0x000e620000000800 */
[----:B------:R-:W-:Y:S01]  /*290b0*/  ULDC.64 UR6, c[0x0][0x628] ;  /* 0x00018a0000067ab9 */ /* 0x000fe20000000a00 */
[----:B------:R-:W2:Y:S01]  /*290c0*/  S2R R5, SR_CTAID.Y ;  /* 0x0000000000057919 */ /* 0x000ea20000002600 */
[----:B------:R-:W-:Y:S01]  /*290d0*/  ISETP.NE.U32.AND P1, PT, RZ, UR6, PT ;  /* 0x00000006ff007c0c */ /* 0x000fe2000bf25070 */
[----:B------:R-:W-:-:S03]  /*290e0*/  ULDC UR8, c[0x0][0x630] ;  /* 0x00018c0000087ab9 */ /* 0x000fc60000000800 */
[----:B------:R-:W-:Y:S01]  /*290f0*/  ISETP.NE.AND.EX P1, PT, RZ, UR7, PT, P1 ;  /* 0x00000007ff007c0c */ /* 0x000fe2000bf25310 */
[----:B------:R-:W3:Y:S01]  /*29100*/  LDC R12, c[0x0][0x148] ;  /* 0x00005200ff0c7b82 */ /* 0x000ee20000000800 */
[----:B0-----:R-:W-:Y:S02]  /*29110*/  I2FP.F32.U32 R2, R8 ;  /* 0x0000000800027245 */ /* 0x001fe40000201000 */
[----:B--2---:R-:W-:-:S03]  /*29120*/  I2FP.F32.U32 R4, R5 ;  /* 0x0000000500047245 */ /* 0x004fc60000201000 */
[----:B------:R-:W-:Y:S01]  /*29130*/  FMUL R2, R2, UR5 ;  /* 0x0000000502027c20 */ /* 0x000fe20008400000 */
[----:B------:R-:W-:Y:S02]  /*29140*/  ULDC UR5, c[0x0][0x154] ;  /* 0x0000550000057ab9 */ /* 0x000fe40000000800 */
[----:B------:R-:W-:-:S03]  /*29150*/  FMUL R10, R4, UR5 ;  /* 0x00000005040a7c20 */ /* 0x000fc60008400000 */
[----:B------:R-:W0:Y:S08]  /*29160*/  F2I.U32.TRUNC.NTZ R2, R2 ;  /* 0x0000000200027305 */ /* 0x000e30000020f000 */
[----:B------:R-:W2:Y:S01]  /*29170*/  F2I.U32.TRUNC.NTZ R10, R10 ;  /* 0x0000000a000a7305 */ /* 0x000ea2000020f000 */
[----:B0-----:R-:W-:Y:S02]  /*29180*/  IMAD.MOV R4, RZ, RZ, -R2 ;  /* 0x000000ffff047224 */ /* 0x001fe400078e0a02 */
[----:B------:R-:W-:-:S02]  /*29190*/  IMAD.MOV.U32 R2, RZ, RZ, R15 ;  /* 0x000000ffff027224 */ /* 0x000fc400078e000f */
[----:B-1----:R-:W-:Y:S02]  /*291a0*/  IMAD R8, R3, R4, R8 ;  /* 0x0000000403087224 */ /* 0x002fe400078e0208 */
[----:B--2---:R-:W-:-:S04]  /*291b0*/  IMAD.MOV R3, RZ, RZ, -R10 ;  /* 0x000000ffff037224 */ /* 0x004fc800078e0a0a */
[----:B---3--:R-:W-:Y:S02]  /*291c0*/  @P4 IMAD R8, R12, R3, R5 ;  /* 0x000000030c084224 */ /* 0x008fe400078e0205 */
[----:B------:R-:W-:Y:S01]  /*291d0*/  IMAD.MOV.U32 R3, RZ, RZ, R16 ;  /* 0x000000ffff037224 */ /* 0x000fe200078e0010 */
[----:B------:R-:W-:Y:S06]  /*291e0*/  @!P1 BRA `(.L_x_563) ;  /* 0x0000000000289947 */ /* 0x000fec0003800000 */
[----:B------:R-:W-:Y:S02]  /*291f0*/  ULDC UR5, c[0x0][0x634] ;  /* 0x00018d0000057ab9 */ /* 0x000fe40000000800 */
[----:B------:R-:W-:-:S05]  /*29200*/  IADD3 R3, P1, R15, UR5, RZ ;  /* 0x000000050f037c10 */ /* 0x000fca000ff3e0ff */
[----:B------:R-:W-:-:S04]  /*29210*/  IMAD.X R11, RZ, RZ, R16, P1 ;  /* 0x000000ffff0b7224 */ /* 0x000fc800008e0610 */
[----:B------:R-:W-:-:S04]  /*29220*/  IMAD.WIDE.U32 R4, R11, UR6, RZ ;  /* 0x000000060b047c25 */ /* 0x000fc8000f8e00ff */
[----:B------:R-:W-:-:S04]  /*29230*/  IMAD.WIDE.U32 R4, P1, R3, UR7, R4 ;  /* 0x0000000703047c25 */ /* 0x000fc8000f820004 */
[----:B------:R-:W-:-:S04]  /*29240*/  IMAD.WIDE.U32 R2, R3, UR6, RZ ;  /* 0x0000000603027c25 */ /* 0x000fc8000f8e00ff */
[----:B------:R-:W-:Y:S01]  /*29250*/  IMAD.MOV.U32 R2, RZ, RZ, R5 ;  /* 0x000000ffff027224 */ /* 0x000fe200078e0005 */
[----:B------:R-:W-:Y:S01]  /*29260*/  IADD3 RZ, P3, R3, R4, RZ ;  /* 0x0000000403ff7210 */ /* 0x000fe20007f7e0ff */
[----:B------:R-:W-:-:S04]  /*29270*/  IMAD.X R3, RZ, RZ, RZ, P1 ;  /* 0x000000ffff037224 */ /* 0x000fc800008e06ff */
[----:B------:R-:W-:-:S08]  /*29280*/  IMAD.WIDE.U32.X R2, R11, UR7, R2, P3 ;  /* 0x000000070b027c25 */ /* 0x000fd000098e0402 */
.L_x_563:
[--C-:B------:R-:W-:Y:S01]  /*29290*/  SHF.R.U64 R10, R2, UR8, R3.reuse ;  /* 0x00000008020a7c19 */ /* 0x100fe20008001203 */
[----:B------:R-:W-:Y:S01]  /*292a0*/  ULDC.64 UR6, c[0x0][0x620] ;  /* 0x0001880000067ab9 */ /* 0x000fe20000000a00 */
[----:B------:R-:W-:Y:S01]  /*292b0*/  SHF.R.U32.HI R2, RZ, UR8, R3 ;  /* 0x00000008ff027c19 */ /* 0x000fe20008011603 */
[----:B------:R-:W-:Y:S01]  /*292c0*/  IMAD.MOV.U32 R3, RZ, RZ, R16 ;  /* 0x000000ffff037224 */ /* 0x000fe200078e0010 */
[----:B------:R-:W-:Y:S01]  /*292d0*/  IADD3 R11, P1, RZ, -R10, RZ ;  /* 0x8000000aff0b7210 */ /* 0x000fe20007f3e0ff */
[----:B------:R-:W-:-:S04]  /*292e0*/  ULDC UR5, c[0x0][0x618] ;  /* 0x0001860000057ab9 */ /* 0x000fc80000000800 */
[----:B------:R-:W-:-:S04]  /*292f0*/  IMAD.X R2, RZ, RZ, ~R2, P1 ;  /* 0x000000ffff027224 */ /* 0x000fc800008e0e02 */
[----:B------:R-:W-:-:S04]  /*29300*/  IMAD R2, R2, UR6, RZ ;  /* 0x0000000602027c24 */ /* 0x000fc8000f8e02ff */
[----:B------:R-:W-:Y:S02]  /*29310*/  IMAD R5, R11, UR7, R2 ;  /* 0x000000070b057c24 */ /* 0x000fe4000f8e0202 */
[----:B------:R-:W-:-:S04]  /*29320*/  IMAD.MOV.U32 R2, RZ, RZ, R15 ;  /* 0x000000ffff027224 */ /* 0x000fc800078e000f */
[----:B------:R-:W-:Y:S01]  /*29330*/  IMAD.WIDE.U32 R2, R11, UR6, R2 ;  /* 0x000000060b027c25 */ /* 0x000fe2000f8e0002 */
[----:B------:R-:W-:Y:S02]  /*29340*/  ULDC.64 UR6, c[0x0][0x640] ;  /* 0x0001900000067ab9 */ /* 0x000fe40000000a00 */
[----:B------:R-:W-:Y:S01]  /*29350*/  ISETP.NE.U32.AND P1, PT, RZ, UR6, PT ;  /* 0x00000006ff007c0c */ /* 0x000fe2000bf25070 */
[----:B------:R-:W-:-:S03]  /*29360*/  IMAD.IADD R3, R3, 0x1, R5 ;  /* 0x0000000103037824 */ /* 0x000fc600078e0205 */
[----:B------:R-:W-:Y:S02]  /*29370*/  ISETP.NE.AND.EX P1, PT, RZ, UR7, PT, P1 ;  /* 0x00000007ff007c0c */ /* 0x000fe4000bf25310 */
[--C-:B------:R-:W-:Y:S02]  /*29380*/  SHF.R.U64 R11, R2, UR5, R3.reuse ;  /* 0x00000005020b7c19 */ /* 0x100fe40008001203 */
[----:B------:R-:W-:Y:S01]  /*29390*/  SHF.R.U32.HI R2, RZ, UR5, R3 ;  /* 0x00000005ff027c19 */ /* 0x000fe20008011603 */
[----:B------:R-:W-:-:S03]  /*293a0*/  ULDC UR5, c[0x0][0x608] ;  /* 0x0001820000057ab9 */ /* 0x000fc60000000800 */
[--C-:B------:R-:W-:Y:S02]  /*293b0*/  SHF.R.U64 R12, R11, UR5, R2.reuse ;  /* 0x000000050b0c7c19 */ /* 0x100fe40008001202 */
[----:B------:R-:W-:Y:S01]  /*293c0*/  SHF.R.U32.HI R3, RZ, UR5, R2 ;  /* 0x00000005ff037c19 */ /* 0x000fe20008011602 */
[----:B------:R-:W-:-:S03]  /*293d0*/  ULDC UR5, c[0x0][0x658] ;  /* 0x0001960000057ab9 */ /* 0x000fc60000000800 */
[--C-:B------:R-:W-:Y:S02]  /*293e0*/  SHF.R.U64 R13, R12, UR5, R3.reuse ;  /* 0x000000050c0d7c19 */ /* 0x100fe40008001203 */
[----:B------:R-:W-:-:S03]  /*293f0*/  SHF.R.U32.HI R15, RZ, UR5, R3 ;  /* 0x00000005ff0f7c19 */ /* 0x000fc60008011603 */
[----:B------:R-:W-:Y:S02]  /*29400*/  IMAD.MOV.U32 R2, RZ, RZ, R13 ;  /* 0x000000ffff027224 */ /* 0x000fe400078e000d */
        /* <DEDUP_REMOVED lines=12> */
.L_x_564:
[----:B------:R-:W-:Y:S01]  /*294d0*/  ULDC UR5, c[0x0][0x648] ;  /* 0x0001920000057ab9 */ /* 0x000fe20000000800 */
[----:B------:R-:W-:Y:S02]  /*294e0*/  LOP3.LUT R12, R12, UR17, RZ, 0xc0, !PT ;  /* 0x000000110c0c7c12 */ /* 0x000fe4000f8ec0ff */
[----:B------:R-:W-:Y:S01]  /*294f0*/  SHF.R.U64 R3, R2, UR5, R3 ;  /* 0x0000000502037c19 */ /* 0x000fe20008001203 */
[----:B------:R-:W-:-:S04]  /*29500*/  ULDC UR5, c[0x0][0x638] ;  /* 0x00018e0000057ab9 */ /* 0x000fc80000000800 */
[----:B------:R-:W-:Y:S02]  /*29510*/  IMAD.MOV R2, RZ, RZ, -R3 ;  /* 0x000000ffff027224 */ /* 0x000fe400078e0a03 */
[----:B------:R-:W-:Y:S02]  /*29520*/  IMAD R5, R3, UR18, R12 ;  /* 0x0000001203057c24 */ /* 0x000fe4000f8e020c */
[----:B------:R-:W-:Y:S01]  /*29530*/  IMAD R13, R2, UR5, R13 ;  /* 0x00000005020d7c24 */ /* 0x000fe2000f8e020d */
[----:B------:R-:W-:Y:S01]  /*29540*/  ULDC UR5, c[0x0][0x610] ;  /* 0x0001840000057ab9 */ /* 0x000fe20000000800 */
[----:B------:R-:W-:Y:S01]  /*29550*/  LOP3.LUT R2, R11, UR4, RZ, 0xc0, !PT ;  /* 0x000000040b027c12 */ /* 0x000fe2000f8ec0ff */
[----:B------:R-:W-:Y:S01]  /*29560*/  IMAD R8, R5, UR5, R8 ;  /* 0x0000000505087c24 */ /* 0x000fe2000f8e0208 */
[----:B------:R-:W-:-:S03]  /*29570*/  ULDC UR5, c[0x0][0x600] ;  /* 0x0001800000057ab9 */ /* 0x000fc60000000800 */
[----:B------:R-:W-:Y:S02]  /*29580*/  IMAD R13, R13, UR5, R2 ;  /* 0x000000050d0d7c24 */ /* 0x000fe4000f8e0202 */
[----:B------:R-:W-:-:S03]  /*29590*/  IMAD.MOV.U32 R2, RZ, RZ, 0x1 ;  /* 0x00000001ff027424 */ /* 0x000fc600078e00ff */
[----:B------:R-:W-:Y:S02]  /*295a0*/  SEL R4, R13, R8, !P4 ;  /* 0x000000080d047207 */ /* 0x000fe40006000000 */
[----:B------:R-:W-:-:S07]  /*295b0*/  SEL R5, R8, R13, !P4 ;  /* 0x0000000d08057207 */ /* 0x000fce0006000000 */
.L_x_562:
[----:B------:R-:W-:Y:S05]  /*295c0*/  BSYNC B1 ;  /* 0x0000000000017941 */ /* 0x000fea0003800000 */
.L_x_561:
[----:B------:R-:W-:-:S13]  /*295d0*/  LOP3.LUT P1, RZ, R2, 0xff, RZ, 0xc0, !PT ;  /* 0x000000ff02ff7812 */ /* 0x000fda000782c0ff */
[----:B------:R-:W-:Y:S05]  /*295e0*/  @P1 BRA `(.L_x_565) ;  /* 0xfffffff400401947 */ /* 0x000fea000383ffff */
[----:B------:R-:W-:Y:S05]  /*295f0*/  BSYNC B0 ;  /* 0x0000000000007941 */ /* 0x000fea0003800000 */
.L_x_553:
[----:B------:R-:W-:-:S03]  /*29600*/  UMOV UR5, 0xffffffff ;  /* 0xffffffff00057882 */ /* 0x000fc60000000000 */
[----:B------:R-:W-:Y:S05]  /*29610*/  BRA.DIV UR5, `(.L_x_566) ;  /* 0x00000006054c7947 */ /* 0x000fea000b800000 */
[----:B------:R-:W-:-:S13]  /*29620*/  ELECT P0, URZ, PT ;  /* 0x00000000003f782f */ /* 0x000fda0003800000 */
.L_x_581:
[----:B------:R-:W-:Y:S04]  /*29630*/  BSSY B0, `(.L_x_567) ;  /* 0x0000035000007945 */ /* 0x000fe80003800000 */
[----:B------:R-:W-:Y:S05]  /*29640*/  @!P0 BRA `(.L_x_568) ;  /* 0x0000000000cc8947 */ /* 0x000fea0003800000 */
[----:B------:R-:W-:-:S04]  /*29650*/  ULOP3.LUT UR5, UR13, 0x2, URZ, 0xfc, !UPT ;  /* 0x000000020d057892 */ /* 0x000fc8000f8efc3f */
[----:B------:R-:W-:-:S06]  /*29660*/  UISETP.NE.AND UP0, UPT, UR5, 0x3, UPT ;  /* 0x000000030500788c */ /* 0x000fcc000bf05270 */
[----:B------:R-:W-:-:S13]  /*29670*/  PLOP3.LUT P0, PT, PT, PT, UP0, 0x80, 0x0 ;  /* 0x000000000000781c */ /* 0x000fda0003f0f008 */
[----:B------:R-:W-:Y:S05]  /*29680*/  @!P0 BRA `(.L_x_569) ;  /* 0x0000000000048947 */ /* 0x000fea0003800000 */
[----:B------:R-:W-:Y:S01]  /*29690*/  BPT.TRAP 0x1 ;  /* 0x000000040000795c */ /* 0x000fe20000300000 */
.L_x_569:
[----:B------:R-:W0:Y:S01]  /*296a0*/  S2R R3, SR_CgaCtaId ;  /* 0x0000000000037919 */ /* 0x000e220000008800 */
[----:B------:R-:W-:Y:S02]  /*296b0*/  MOV R0, 0x400 ;  /* 0x0000040000007802 */ /* 0x000fe40000000f00 */
[----:B------:R-:W-:Y:S02]  /*296c0*/  SHF.L.U32 R2, R6, 0x1f, RZ ;  /* 0x0000001f06027819 */ /* 0x000fe400000006ff */
[----:B0-----:R-:W-:-:S05]  /*296d0*/  LEA R0, R3, R0, 0x18 ;  /* 0x0000000003007211 */ /* 0x001fca00078ec0ff */
[----:B------:R-:W-:-:S04]  /*296e0*/  VIADD R0, R0, 0x28 ;  /* 0x0000002800007836 */ /* 0x000fc80000000000 */
[----:B------:R-:W-:-:S04]  /*296f0*/  IMAD R3, R7, 0x8, R0 ;  /* 0x0000000807037824 */ /* 0x000fc800078e0200 */
[----:B------:R-:W0:Y:S02]  /*29700*/  SYNCS.PHASECHK.TRANS64.TRYWAIT P0, [R3+URZ], R2 ;  /* 0x00000002030075a7 */ /* 0x000e24000800017f */
[----:B0-----:R-:W-:Y:S05]  /*29710*/  @!P0 BRA `(.L_x_570) ;  /* 0x0000000400308947 */ /* 0x001fea0003800000 */
.L_x_582:
[----:B------:R-:W-:-:S05]  /*29720*/  VIADD R7, R7, 0x1 ;  /* 0x0000000107077836 */ /* 0x000fca0000000000 */
[----:B------:R-:W-:-:S04]  /*29730*/  ISETP.NE.AND P0, PT, R7, 0x5, PT ;  /* 0x000000050700780c */ /* 0x000fc80003f05270 */
[----:B0-----:R-:W-:Y:S02]  /*29740*/  SEL R3, RZ, 0x1, P0 ;  /* 0x00000001ff037807 */ /* 0x001fe40000000000 */
[----:B------:R-:W-:Y:S02]  /*29750*/  SEL R7, R7, RZ, P0 ;  /* 0x000000ff07077207 */ /* 0x000fe40000000000 */
[----:B------:R-:W-:-:S03]  /*29760*/  LOP3.LUT R6, R6, R3, RZ, 0x3c, !PT ;  /* 0x0000000306067212 */ /* 0x000fc600078e3cff */
[----:B------:R-:W-:Y:S01]  /*29770*/  IMAD R3, R7, 0x8, R0 ;  /* 0x0000000807037824 */ /* 0x000fe200078e0200 */
[----:B------:R-:W-:-:S04]  /*29780*/  SHF.L.U32 R2, R6, 0x1f, RZ ;  /* 0x0000001f06027819 */ /* 0x000fc800000006ff */
[----:B------:R-:W0:Y:S02]  /*29790*/  SYNCS.PHASECHK.TRANS64.TRYWAIT P0, [R3+URZ], R2 ;  /* 0x00000002030075a7 */ /* 0x000e24000800017f */
[----:B0-----:R-:W-:Y:S05]  /*297a0*/  @!P0 BRA `(.L_x_571) ;  /* 0x0000000400208947 */ /* 0x001fea0003800000 */
.L_x_583:
[----:B0-----:R-:W-:-:S05]  /*297b0*/  VIADD R2, R7, 0x1 ;  /* 0x0000000107027836 */ /* 0x001fca0000000000 */
[----:B------:R-:W-:-:S04]  /*297c0*/  ISETP.NE.AND P0, PT, R2, 0x5, PT ;  /* 0x000000050200780c */ /* 0x000fc80003f05270 */
[----:B------:R-:W-:Y:S02]  /*297d0*/  SEL R3, RZ, 0x1, P0 ;  /* 0x00000001ff037807 */ /* 0x000fe40000000000 */
[----:B------:R-:W-:Y:S02]  /*297e0*/  SEL R5, R2, RZ, P0 ;  /* 0x000000ff02057207 */ /* 0x000fe40000000000 */
[----:B------:R-:W-:-:S03]  /*297f0*/  LOP3.LUT R6, R6, R3, RZ, 0x3c, !PT ;  /* 0x0000000306067212 */ /* 0x000fc600078e3cff */
[----:B------:R-:W-:Y:S01]  /*29800*/  IMAD R3, R5, 0x8, R0 ;  /* 0x0000000805037824 */ /* 0x000fe200078e0200 */
[----:B------:R-:W-:-:S04]  /*29810*/  SHF.L.U32 R2, R6, 0x1f, RZ ;  /* 0x0000001f06027819 */ /* 0x000fc800000006ff */
[----:B------:R-:W0:Y:S02]  /*29820*/  SYNCS.PHASECHK.TRANS64.TRYWAIT P0, [R3+URZ], R2 ;  /* 0x00000002030075a7 */ /* 0x000e24000800017f */
[----:B0-----:R-:W-:Y:S05]  /*29830*/  @!P0 BRA `(.L_x_572) ;  /* 0x0000000400108947 */ /* 0x001fea0003800000 */
.L_x_584:
        /* <DEDUP_REMOVED lines=9> */
.L_x_585:
[----:B0-----:R-:W-:-:S05]  /*298d0*/  VIADD R2, R5, 0x1 ;  /* 0x0000000105027836 */ /* 0x001fca0000000000 */
[----:B------:R-:W-:-:S04]  /*298e0*/  ISETP.NE.AND P0, PT, R2, 0x5, PT ;  /* 0x000000050200780c */ /* 0x000fc80003f05270 */
[----:B------:R-:W-:Y:S02]  /*298f0*/  SEL R4, RZ, 0x1, P0 ;  /* 0x00000001ff047807 */ /* 0x000fe40000000000 */
[----:B------:R-:W-:Y:S02]  /*29900*/  SEL R3, R2, RZ, P0 ;  /* 0x000000ff02037207 */ /* 0x000fe40000000000 */
[----:B------:R-:W-:-:S03]  /*29910*/  LOP3.LUT R4, R7, R4, RZ, 0x3c, !PT ;  /* 0x0000000407047212 */ /* 0x000fc600078e3cff */
[----:B------:R-:W-:Y:S01]  /*29920*/  IMAD R3, R3, 0x8, R0 ;  /* 0x0000000803037824 */ /* 0x000fe200078e0200 */
[----:B------:R-:W-:-:S07]  /*29930*/  SHF.L.U32 R0, R4, 0x1f, RZ ;  /* 0x0000001f04007819 */ /* 0x000fce00000006ff */
.L_x_574:
[----:B0-----:R0:W1:Y:S02]  /*29940*/  SYNCS.PHASECHK.TRANS64.TRYWAIT P0, [R3+URZ], R0 ;  /* 0x00000000030075a7 */ /* 0x001064000800017f */
[----:B-1----:R-:W-:Y:S05]  /*29950*/  @!P0 NANOSLEEP.SYNCS 0x989680 ;  /* 0x009896800000895d */ /* 0x002fea0003900000 */
[----:B------:R-:W1:Y:S02]  /*29960*/  @!P0 SYNCS.PHASECHK.TRANS64 P0, [R3+URZ], R0 ;  /* 0x00000000030085a7 */ /* 0x000e64000800007f */
[----:B-1----:R-:W-:Y:S05]  /*29970*/  @!P0 BRA `(.L_x_574) ;  /* 0xfffffffc00f08947 */ /* 0x002fea000383ffff */
.L_x_568:
[----:B------:R-:W-:Y:S05]  /*29980*/  BSYNC B0 ;  /* 0x0000000000007941 */ /* 0x000fea0003800000 */
.L_x_567:
[----:B------:R-:W-:Y:S05]  /*29990*/  EXIT ;  /* 0x000000000000794d */ /* 0x000fea0003800000 */
.L_x_17:
[----:B-1----:R-:W-:-:S04]  /*299a0*/  IMAD.U32 R3, RZ, RZ, UR6 ;  /* 0x00000006ff037e24 */ /* 0x002fc8000f8e00ff */
[----:B------:R1:W3:Y:S03]  /*299b0*/  SYNCS.PHASECHK.TRANS64.TRYWAIT P0, [R3+URZ], R0 ;  /* 0x00000000030075a7 */ /* 0x0002e6000800017f */
[----:B---3--:R-:W-:Y:S05]  /*299c0*/  @!P0 NANOSLEEP.SYNCS 0x989680 ;  /* 0x009896800000895d */ /* 0x008fea0003900000 */
[----:B------:R-:W3:Y:S02]  /*299d0*/  @!P0 SYNCS.PHASECHK.TRANS64 P0, [R3+URZ], R0 ;  /* 0x00000000030085a7 */ /* 0x000ee4000800007f */
[----:B---3--:R-:W-:Y:S05]  /*299e0*/  @!P0 BRA `(.L_x_17) ;  /* 0xfffffffc00ec8947 */ /* 0x008fea000383ffff */
[----:B------:R-:W-:Y:S05]  /*299f0*/  BRA `(.L_x_16) ;  /* 0xfffffd90004c7947 */ /* 0x000fea000383ffff */
.L_x_23:
[----:B-----5:R1:W-:Y:S02]  /*29a00*/  STL [R1+0x468], R2 ;  /* 0x0004680201007387 */ /* 0x0203e40000100800 */
[----:B-1----:R-:W-:-:S04]  /*29a10*/  IMAD.U32 R2, RZ, RZ, UR16 ;  /* 0x00000010ff027e24 */ /* 0x002fc8000f8e00ff */
[----:B------:R1:W3:Y:S03]  /*29a20*/  SYNCS.PHASECHK.TRANS64.TRYWAIT P0, [R2+URZ], R0 ;  /* 0x00000000020075a7 */ /* 0x0002e6000800017f */
[----:B---3--:R-:W-:Y:S05]  /*29a30*/  @!P0 NANOSLEEP.SYNCS 0x989680 ;  /* 0x009896800000895d */ /* 0x008fea0003900000 */
[----:B------:R1:W3:Y:S02]  /*29a40*/  @!P0 SYNCS.PHASECHK.TRANS64 P0, [R2+URZ], R0 ;  /* 0x00000000020085a7 */ /* 0x0002e4000800007f */
[----:B-1----:R1:W5:Y:S02]  /*29a50*/  LDL.LU R2, [R1+0x468] ;  /* 0x0004680001027983 */ /* 0x0023640000300800 */
[----:B-1-3--:R-:W-:Y:S05]  /*29a60*/  @!P0 BRA `(.L_x_23) ;  /* 0xfffffffc00e48947 */ /* 0x00afea000383ffff */
[----:B------:R-:W-:Y:S05]  /*29a70*/  BRA `(.L_x_22) ;  /* 0xfffffdf400007947 */ /* 0x000fea000383ffff */
.L_x_554:
[----:B------:R-:W-:Y:S01]  /*29a80*/  BSSY B1, `(.L_x_575) ;  /* 0x0000006000017945 */ /* 0x000fe20003800000 */
[----:B------:R-:W-:-:S07]  /*29a90*/  IMAD.MOV.U32 R2, RZ, RZ, -0x1 ;  /* 0xffffffffff027424 */ /* 0x000fce00078e00ff */
[----:B------:R-:W-:Y:S05]  /*29aa0*/  WARPSYNC.COLLECTIVE R2, `(.L_x_576) ;  /* 0x00000000020c7348 */ /* 0x000fea0003c00000 */
[----:B------:R-:W-:Y:S02]  /*29ab0*/  ELECT P1, UR62, PT ;  /* 0x00000000003e782f */ /* 0x000fe40003820000 */
[----:B------:R-:W-:Y:S01]  /*29ac0*/  MOV R2, UR62 ;  /* 0x0000003e00027c02 */ /* 0x000fe20008000f00 */
[----:B------:R-:W-:Y:S10]  /*29ad0*/  ENDCOLLECTIVE ;  /* 0x000000000000791b */ /* 0x000ff40003800000 */
.L_x_576:
[----:B------:R-:W-:Y:S05]  /*29ae0*/  BSYNC B1 ;  /* 0x0000000000017941 */ /* 0x000fea0003800000 */
.L_x_575:
[----:B------:R-:W-:Y:S05]  /*29af0*/  BRA `(.L_x_577) ;  /* 0xfffffff000087947 */ /* 0x000fea000383ffff */
.L_x_557:
[----:B-1----:R1:W2:Y:S02]  /*29b00*/  SYNCS.PHASECHK.TRANS64.TRYWAIT P1, [R16+URZ+0x28], R11 ;  /* 0x0000280b100075a7 */ /* 0x0022a4000802017f */
[----:B--2---:R-:W-:Y:S05]  /*29b10*/  @!P1 NANOSLEEP.SYNCS 0x989680 ;  /* 0x009896800000995d */ /* 0x004fea0003900000 */
[----:B------:R-:W2:Y:S02]  /*29b20*/  @!P1 SYNCS.PHASECHK.TRANS64 P1, [R16+URZ+0x28], R11 ;  /* 0x0000280b100095a7 */ /* 0x000ea4000802007f */
[----:B--2---:R-:W-:Y:S05]  /*29b30*/  @!P1 BRA `(.L_x_557) ;  /* 0xfffffffc00f09947 */ /* 0x004fea000383ffff */
[----:B------:R-:W-:Y:S05]  /*29b40*/  BRA `(.L_x_578) ;  /* 0xfffffff0003c7947 */ /* 0x000fea000383ffff */
.L_x_566:
[----:B------:R-:W-:Y:S01]  /*29b50*/  BSSY B0, `(.L_x_579) ;  /* 0x0000006000007945 */ /* 0x000fe20003800000 */
[----:B------:R-:W-:-:S07]  /*29b60*/  IMAD.MOV.U32 R2, RZ, RZ, -0x1 ;  /* 0xffffffffff027424 */ /* 0x000fce00078e00ff */
[----:B------:R-:W-:Y:S05]  /*29b70*/  WARPSYNC.COLLECTIVE R2, `(.L_x_580) ;  /* 0x00000000020c7348 */ /* 0x000fea0003c00000 */
[----:B------:R-:W-:Y:S02]  /*29b80*/  ELECT P1, UR62, PT ;  /* 0x00000000003e782f */ /* 0x000fe40003820000 */
[----:B------:R-:W-:Y:S01]  /*29b90*/  MOV R2, UR62 ;  /* 0x0000003e00027c02 */ /* 0x000fe20008000f00 */
[----:B------:R-:W-:Y:S10]  /*29ba0*/  ENDCOLLECTIVE ;  /* 0x000000000000791b */ /* 0x000ff40003800000 */
.L_x_580:
[----:B------:R-:W-:Y:S05]  /*29bb0*/  BSYNC B0 ;  /* 0x0000000000007941 */ /* 0x000fea0003800000 */
.L_x_579:
[----:B------:R-:W-:Y:S01]  /*29bc0*/  PLOP3.LUT P0, PT, P1, PT, PT, 0x80, 0x0 ;  /* 0x000000000000781c */ /* 0x000fe20000f0f070 */
[----:B------:R-:W-:-:S12]  /*29bd0*/  BRA `(.L_x_581) ;  /* 0xfffffff800947947 */ /* 0x000fd8000383ffff */
.L_x_570:
[----:B0-----:R0:W1:Y:S02]  /*29be0*/  SYNCS.PHASECHK.TRANS64.TRYWAIT P0, [R3+URZ], R2 ;  /* 0x00000002030075a7 */ /* 0x001064000800017f */
[----:B-1----:R-:W-:Y:S05]  /*29bf0*/  @!P0 NANOSLEEP.SYNCS 0x989680 ;  /* 0x009896800000895d */ /* 0x002fea0003900000 */
[----:B------:R-:W1:Y:S02]  /*29c00*/  @!P0 SYNCS.PHASECHK.TRANS64 P0, [R3+URZ], R2 ;  /* 0x00000002030085a7 */ /* 0x000e64000800007f */
[----:B-1----:R-:W-:Y:S05]  /*29c10*/  @!P0 BRA `(.L_x_570) ;  /* 0xfffffffc00f08947 */ /* 0x002fea000383ffff */
[----:B------:R-:W-:Y:S05]  /*29c20*/  BRA `(.L_x_582) ;  /* 0xfffffff800bc7947 */ /* 0x000fea000383ffff */
.L_x_571:
[----:B0-----:R0:W1:Y:S02]  /*29c30*/  SYNCS.PHASECHK.TRANS64.TRYWAIT P0, [R3+URZ], R2 ;  /* 0x00000002030075a7 */ /* 0x001064000800017f */
[----:B-1----:R-:W-:Y:S05]  /*29c40*/  @!P0 NANOSLEEP.SYNCS 0x989680 ;  /* 0x009896800000895d */ /* 0x002fea0003900000 */
[----:B------:R-:W1:Y:S02]  /*29c50*/  @!P0 SYNCS.PHASECHK.TRANS64 P0, [R3+URZ], R2 ;  /* 0x00000002030085a7 */ /* 0x000e64000800007f */
[----:B-1----:R-:W-:Y:S05]  /*29c60*/  @!P0 BRA `(.L_x_571) ;  /* 0xfffffffc00f08947 */ /* 0x002fea000383ffff */
[----:B------:R-:W-:Y:S05]  /*29c70*/  BRA `(.L_x_583) ;  /* 0xfffffff800cc7947 */ /* 0x000fea000383ffff */
.L_x_572:
[----:B0-----:R0:W1:Y:S02]  /*29c80*/  SYNCS.PHASECHK.TRANS64.TRYWAIT P0, [R3+URZ], R2 ;  /* 0x00000002030075a7 */ /* 0x001064000800017f */
[----:B-1----:R-:W-:Y:S05]  /*29c90*/  @!P0 NANOSLEEP.SYNCS 0x989680 ;  /* 0x009896800000895d */ /* 0x002fea0003900000 */
[----:B------:R-:W1:Y:S02]  /*29ca0*/  @!P0 SYNCS.PHASECHK.TRANS64 P0, [R3+URZ], R2 ;  /* 0x00000002030085a7 */ /* 0x000e64000800007f */
[----:B-1----:R-:W-:Y:S05]  /*29cb0*/  @!P0 BRA `(.L_x_572) ;  /* 0xfffffffc00f08947 */ /* 0x002fea000383ffff */
[----:B------:R-:W-:Y:S05]  /*29cc0*/  BRA `(.L_x_584) ;  /* 0xfffffff800dc7947 */ /* 0x000fea000383ffff */
.L_x_573:
[----:B0-----:R0:W1:Y:S02]  /*29cd0*/  SYNCS.PHASECHK.TRANS64.TRYWAIT P0, [R3+URZ], R2 ;  /* 0x00000002030075a7 */ /* 0x001064000800017f */
[----:B-1----:R-:W-:Y:S05]  /*29ce0*/  @!P0 NANOSLEEP.SYNCS 0x989680 ;  /* 0x009896800000895d */ /* 0x002fea0003900000 */
[----:B------:R-:W1:Y:S02]  /*29cf0*/  @!P0 SYNCS.PHASECHK.TRANS64 P0, [R3+URZ], R2 ;  /* 0x00000002030085a7 */ /* 0x000e64000800007f */
[----:B-1----:R-:W-:Y:S05]  /*29d00*/  @!P0 BRA `(.L_x_573) ;  /* 0xfffffffc00f08947 */ /* 0x002fea000383ffff */
[----:B------:R-:W-:Y:S05]  /*29d10*/  BRA `(.L_x_585) ;  /* 0xfffffff800ec7947 */ /* 0x000fea000383ffff */
.L_x_586:
[----:B------:R-:W-:-:S00]  /*29d20*/  BRA `(.L_x_586) ;  /* 0xfffffffc00fc7947 */ /* 0x000fc0000383ffff */
[----:B------:R-:W-:-:S00]  /*29d30*/  NOP ;  /* 0x0000000000007918 */ /* 0x000fc00000000000 */
        /* <DEDUP_REMOVED lines=12> */
.L_x_587:


//--------------------- .nv.shared._ZN7cutlass13device_kernelINS_4gemm6kernel13GemmUniversalIN4cute5tupleIJiiiiEEENS1_10collective13CollectiveMmaINS1_37MainloopSm90TmaGmmaWarpSpecializedFP8ILi5ENS5_IJNS4_1CILi1EEESB_SB_EEENS1_35KernelTmaWarpSpecializedCooperativeEEENS5_IJNSA_ILi256EEESF_NSA_ILi128EEEEEENS_12float_e5m2_tENS5_IJlSB_lEEESI_SJ_NS4_8TiledMMAINS4_8MMA_AtomIJNS4_4SM904GMMA31MMA_64x256x32_F32E5M2E5M2_SS_TNILNSN_7ScaleInE1ELSP_1EEEEEENS4_6LayoutINS5_IJNSA_ILi2EEESB_SB_EEENS5_IJSB_NSA_ILi0EEESV_EEEEENS5_IJNS4_10UnderscoreESY_SY_EEEEENS4_13SM90_TMA_LOADENS4_14ComposedLayoutINS4_7SwizzleILi3ELi4ELi3EEENS4_18smem_ptr_flag_bitsILi8EEENSS_INS5_IJNSA_ILi8EEESG_EEENS5_IJSG_SB_EEEEEEEvNS4_8identityES11_S1B_vS1C_EENS_8epilogue10collective6detail29Sm90TmaWarpSpecializedAdapterINS1F_15DefaultEpilogueISI_SJ_SJ_NS1E_6thread17LinearCombinationISI_Li1EffLNS1J_9ScaleType4KindE0ELNS_15FloatRoundStyleE2ESI_EENS1_15EpilogueDefaultEEEEEvvEEEEvNT_6ParamsE --------------------------
	.section	.nv.shared._ZN7cutlass13device_kernelINS_4gemm6kernel13GemmUniversalIN4cute5tupleIJiiiiEEENS1_10collective13CollectiveMmaINS1_37MainloopSm90TmaGmmaWarpSpecializedFP8ILi5ENS5_IJNS4_1CILi1EEESB_SB_EEENS1_35KernelTmaWarpSpecializedCooperativeEEENS5_IJNSA_ILi256EEESF_NSA_ILi128EEEEEENS_12float_e5m2_tENS5_IJlSB_lEEESI_SJ_NS4_8TiledMMAINS4_8MMA_AtomIJNS4_4SM904GMMA31MMA_64x256x32_F32E5M2E5M2_SS_TNILNSN_7ScaleInE1ELSP_1EEEEEENS4_6LayoutINS5_IJNSA_ILi2EEESB_SB_EEENS5_IJSB_NSA_ILi0EEESV_EEEEENS5_IJNS4_10UnderscoreESY_SY_EEEEENS4_13SM90_TMA_LOADENS4_14ComposedLayoutINS4_7SwizzleILi3ELi4ELi3EEENS4_18smem_ptr_flag_bitsILi8EEENSS_INS5_IJNSA_ILi8EEESG_EEENS5_IJSG_SB_EEEEEEEvNS4_8identityES11_S1B_vS1C_EENS_8epilogue10collective6detail29Sm90TmaWarpSpecializedAdapterINS1F_15DefaultEpilogueISI_SJ_SJ_NS1E_6thread17LinearCombinationISI_Li1EffLNS1J_9ScaleType4KindE0ELNS_15FloatRoundStyleE2ESI_EENS1_15EpilogueDefaultEEEEEvvEEEEvNT_6ParamsE,"aw",@nobits
	.sectionflags	@""
	.align	16
	.zero		1024


//--------------------- .nv.shared.reserved.0     --------------------------
	.section	.nv.shared.reserved.0,"aw",@nobits
	.weak		__nv_reservedSMEM_offset_0_alias
	.size		__nv_reservedSMEM_offset_0_alias, 0, 0
	.other		__nv_reservedSMEM_offset_0_alias,@"STO_CUDA_RESERVED_SHARED STV_DEFAULT"
__nv_reservedSMEM_offset_0_alias:
	.zero		0


//--------------------- .nv.global                --------------------------
	.section	.nv.global,"aw",@nobits
.nv.global:
	.type		_ZN39_INTERNAL_fdf5f3ee_4_k_cu_1b543e0f_50574cute1_E,@object
	.size		_ZN39_INTERNAL_fdf5f3ee_4_k_cu_1b543e0f_50574cute1_E,(_ZN39_INTERNAL_fdf5f3ee_4_k_cu_1b543e0f_50574cuda3std3__45__cpo6cbeginE - _ZN39_INTERNAL_fdf5f3ee_4_k_cu_1b543e0f_50574cute1_E)
_ZN39_INTERNAL_fdf5f3ee_4_k_cu_1b543e0f_50574cute1_E:
	.zero		1
	.type		_ZN39_INTERNAL_fdf5f3ee_4_k_cu_1b543e0f_50574cuda3std3__45__cpo6cbeginE,@object
	.size		_ZN39_INTERNAL_fdf5f3ee_4_k_cu_1b543e0f_50574cuda3std3__45__cpo6cbeginE,(_ZN39_INTERNAL_fdf5f3ee_4_k_cu_1b543e0f_50574cuda3std3__48in_placeE - _ZN39_INTERNAL_fdf5f3ee_4_k_cu_1b543e0f_50574cuda3std3__45__cpo6cbeginE)
_ZN39_INTERNAL_fdf5f3ee_4_k_cu_1b543e0f_50574cuda3std3__45__cpo6cbeginE:
	.zero		1
	.type		_ZN39_INTERNAL_fdf5f3ee_4_k_cu_1b543e0f_50574cuda3std3__48in_placeE,@object
	.size		_ZN39_INTERNAL_fdf5f3ee_4_k_cu_1b543e0f_50574cuda3std3__48in_placeE,(_ZN39_INTERNAL_fdf5f3ee_4_k_cu_1b543e0f_50574cuda3std6ranges3__45__cpo9iter_moveE - _ZN39_INTERNAL_fdf5f3ee_4_k_cu_1b543e0f_50574cuda3std3__48in_placeE)
_ZN39_INTERNAL_fdf5f3ee_4_k_cu_1b543e0f_50574cuda3std3__48in_placeE:
	.zero		1
	.type		_ZN39_INTERNAL_fdf5f3ee_4_k_cu_1b543e0f_50574cuda3std6ranges3__45__cpo9iter_moveE,@object
	.size		_ZN39_INTERNAL_fdf5f3ee_4_k_cu_1b543e0f_50574cuda3std6ranges3__45__cpo9iter_moveE,(_ZN39_INTERNAL_fdf5f3ee_4_k_cu_1b543e0f_50574cuda3std3__45__cpo5beginE - _ZN39_INTERNAL_fdf5f3ee_4_k_cu_1b543e0f_50574cuda3std6ranges3__45__cpo9iter_moveE)
_ZN39_INTERNAL_fdf5f3ee_4_k_cu_1b543e0f_50574cuda3std6ranges3__45__cpo9iter_moveE:
	.zero		1
	.type		_ZN39_INTERNAL_fdf5f3ee_4_k_cu_1b543e0f_50574cuda3std3__45__cpo5beginE,@object
	.size		_ZN39_INTERNAL_fdf5f3ee_4_k_cu_1b543e0f_50574cuda3std3__45__cpo5beginE,(_ZN39_INTERNAL_fdf5f3ee_4_k_cu_1b543e0f_50574cuda3std3__441_GLOBAL__N__fdf5f3ee_4_k_cu_1b543e0f_50576ignoreE - _ZN39_INTERNAL_fdf5f3ee_4_k_cu_1b543e0f_50574cuda3std3__45__cpo5beginE)
_ZN39_INTERNAL_fdf5f3ee_4_k_cu_1b543e0f_50574cuda3std3__45__cpo5beginE:
	.zero		1
	.type		_ZN39_INTERNAL_fdf5f3ee_4_k_cu_1b543e0f_50574cuda3std3__441_GLOBAL__N__fdf5f3ee_4_k_cu_1b543e0f_50576ignoreE,@object
	.size		_ZN39_INTERNAL_fdf5f3ee_4_k_cu_1b543e0f_50574cuda3std3__441_GLOBAL__N__fdf5f3ee_4_k_cu_1b543e0f_50576ignoreE,(_ZN39_INTERNAL_fdf5f3ee_4_k_cu_1b543e0f_50574cute7productE - _ZN39_INTERNAL_fdf5f3ee_4_k_cu_1b543e0f_50574cuda3std3__441_GLOBAL__N__fdf5f3ee_4_k_cu_1b543e0f_50576ignoreE)
_ZN39_INTERNAL_fdf5f3ee_4_k_cu_1b543e0f_50574cuda3std3__441_GLOBAL__N__fdf5f3ee_4_k_cu_1b543e0f_50576ignoreE:
	.zero		1
	.type		_ZN39_INTERNAL_fdf5f3ee_4_k_cu_1b543e0f_50574cute7productE,@object
	.size		_ZN39_INTERNAL_fdf5f3ee_4_k_cu_1b543e0f_50574cute7productE,(_ZN39_INTERNAL_fdf5f3ee_4_k_cu_1b543e0f_50574cuda3std3__45__cpo3endE - _ZN39_INTERNAL_fdf5f3ee_4_k_cu_1b543e0f_50574cute7productE)
_ZN39_INTERNAL_fdf5f3ee_4_k_cu_1b543e0f_50574cute7productE:
	.zero		1
	.type		_ZN39_INTERNAL_fdf5f3ee_4_k_cu_1b543e0f_50574cuda3std3__45__cpo3endE,@object
	.size		_ZN39_INTERNAL_fdf5f3ee_4_k_cu_1b543e0f_50574cuda3std3__45__cpo3endE,(_ZN39_INTERNAL_fdf5f3ee_4_k_cu_1b543e0f_50574cuda3std3__419piecewise_constructE - _ZN39_INTERNAL_fdf5f3ee_4_k_cu_1b543e0f_50574cuda3std3__45__cpo3endE)
_ZN39_INTERNAL_fdf5f3ee_4_k_cu_1b543e0f_50574cuda3std3__45__cpo3endE:
	.zero		1
	.type		_ZN39_INTERNAL_fdf5f3ee_4_k_cu_1b543e0f_50574cuda3std3__419piecewise_constructE,@object
	.size		_ZN39_INTERNAL_fdf5f3ee_4_k_cu_1b543e0f_50574cuda3std3__419piecewise_constructE,(_ZN39_INTERNAL_fdf5f3ee_4_k_cu_1b543e0f_50574cuda3std3__45__cpo4cendE - _ZN39_INTERNAL_fdf5f3ee_4_k_cu_1b543e0f_50574cuda3std3__419piecewise_constructE)
_ZN39_INTERNAL_fdf5f3ee_4_k_cu_1b543e0f_50574cuda3std3__419piecewise_constructE:
	.zero		1
	.type		_ZN39_INTERNAL_fdf5f3ee_4_k_cu_1b543e0f_50574cuda3std3__45__cpo4cendE,@object
	.size		_ZN39_INTERNAL_fdf5f3ee_4_k_cu_1b543e0f_50574cuda3std3__45__cpo4cendE,(_ZN39_INTERNAL_fdf5f3ee_4_k_cu_1b543e0f_50574cuda3std6ranges3__45__cpo4swapE - _ZN39_INTERNAL_fdf5f3ee_4_k_cu_1b543e0f_50574cuda3std3__45__cpo4cendE)
_ZN39_INTERNAL_fdf5f3ee_4_k_cu_1b543e0f_50574cuda3std3__45__cpo4cendE:
	.zero		1
	.type		_ZN39_INTERNAL_fdf5f3ee_4_k_cu_1b543e0f_50574cuda3std6ranges3__45__cpo4swapE,@object
	.size		_ZN39_INTERNAL_fdf5f3ee_4_k_cu_1b543e0f_50574cuda3std6ranges3__45__cpo4swapE,(.L_7 - _ZN39_INTERNAL_fdf5f3ee_4_k_cu_1b543e0f_50574cuda3std6ranges3__45__cpo4swapE)
_ZN39_INTERNAL_fdf5f3ee_4_k_cu_1b543e0f_50574cuda3std6ranges3__45__cpo4swapE:
	.zero		1
.L_7:


//--------------------- .nv.constant0._ZN7cutlass13device_kernelINS_4gemm6kernel13GemmUniversalIN4cute5tupleIJiiiiEEENS1_10collective13CollectiveMmaINS1_37MainloopSm90TmaGmmaWarpSpecializedFP8ILi5ENS5_IJNS4_1CILi1EEESB_SB_EEENS1_35KernelTmaWarpSpecializedCooperativeEEENS5_IJNSA_ILi256EEESF_NSA_ILi128EEEEEENS_12float_e5m2_tENS5_IJlSB_lEEESI_SJ_NS4_8TiledMMAINS4_8MMA_AtomIJNS4_4SM904GMMA31MMA_64x256x32_F32E5M2E5M2_SS_TNILNSN_7ScaleInE1ELSP_1EEEEEENS4_6LayoutINS5_IJNSA_ILi2EEESB_SB_EEENS5_IJSB_NSA_ILi0EEESV_EEEEENS5_IJNS4_10UnderscoreESY_SY_EEEEENS4_13SM90_TMA_LOADENS4_14ComposedLayoutINS4_7SwizzleILi3ELi4ELi3EEENS4_18smem_ptr_flag_bitsILi8EEENSS_INS5_IJNSA_ILi8EEESG_EEENS5_IJSG_SB_EEEEEEEvNS4_8identityES11_S1B_vS1C_EENS_8epilogue10collective6detail29Sm90TmaWarpSpecializedAdapterINS1F_15DefaultEpilogueISI_SJ_SJ_NS1E_6thread17LinearCombinationISI_Li1EffLNS1J_9ScaleType4KindE0ELNS_15FloatRoundStyleE2ESI_EENS1_15EpilogueDefaultEEEEEvvEEEEvNT_6ParamsE --------------------------
	.section	.nv.constant0._ZN7cutlass13device_kernelINS_4gemm6kernel13GemmUniversalIN4cute5tupleIJiiiiEEENS1_10collective13CollectiveMmaINS1_37MainloopSm90TmaGmmaWarpSpecializedFP8ILi5ENS5_IJNS4_1CILi1EEESB_SB_EEENS1_35KernelTmaWarpSpecializedCooperativeEEENS5_IJNSA_ILi256EEESF_NSA_ILi128EEEEEENS_12float_e5m2_tENS5_IJlSB_lEEESI_SJ_NS4_8TiledMMAINS4_8MMA_AtomIJNS4_4SM904GMMA31MMA_64x256x32_F32E5M2E5M2_SS_TNILNSN_7ScaleInE1ELSP_1EEEEEENS4_6LayoutINS5_IJNSA_ILi2EEESB_SB_EEENS5_IJSB_NSA_ILi0EEESV_EEEEENS5_IJNS4_10UnderscoreESY_SY_EEEEENS4_13SM90_TMA_LOADENS4_14ComposedLayoutINS4_7SwizzleILi3ELi4ELi3EEENS4_18smem_ptr_flag_bitsILi8EEENSS_INS5_IJNSA_ILi8EEESG_EEENS5_IJSG_SB_EEEEEEEvNS4_8identityES11_S1B_vS1C_EENS_8epilogue10collective6detail29Sm90TmaWarpSpecializedAdapterINS1F_15DefaultEpilogueISI_SJ_SJ_NS1E_6thread17LinearCombinationISI_Li1EffLNS1J_9ScaleType4KindE0ELNS_15FloatRoundStyleE2ESI_EENS1_15EpilogueDefaultEEEEEvvEEEEvNT_6ParamsE,"a",@progbits
	.sectionflags	@""
	.align	4
.nv.constant0._ZN7cutlass13device_kernelINS_4gemm6kernel13GemmUniversalIN4cute5tupleIJiiiiEEENS1_10collective13CollectiveMmaINS1_37MainloopSm90TmaGmmaWarpSpecializedFP8ILi5ENS5_IJNS4_1CILi1EEESB_SB_EEENS1_35KernelTmaWarpSpecializedCooperativeEEENS5_IJNSA_ILi256EEESF_NSA_ILi128EEEEEENS_12float_e5m2_tENS5_IJlSB_lEEESI_SJ_NS4_8TiledMMAINS4_8MMA_AtomIJNS4_4SM904GMMA31MMA_64x256x32_F32E5M2E5M2_SS_TNILNSN_7ScaleInE1ELSP_1EEEEEENS4_6LayoutINS5_IJNSA_ILi2EEESB_SB_EEENS5_IJSB_NSA_ILi0EEESV_EEEEENS5_IJNS4_10UnderscoreESY_SY_EEEEENS4_13SM90_TMA_LOADENS4_14ComposedLayoutINS4_7SwizzleILi3ELi4ELi3EEENS4_18smem_ptr_flag_bitsILi8EEENSS_INS5_IJNSA_ILi8EEESG_EEENS5_IJSG_SB_EEEEEEEvNS4_8identityES11_S1B_vS1C_EENS_8epilogue10collective6detail29Sm90TmaWarpSpecializedAdapterINS1F_15DefaultEpilogueISI_SJ_SJ_NS1E_6thread17LinearCombinationISI_Li1EffLNS1J_9ScaleType4KindE0ELNS_15FloatRoundStyleE2ESI_EENS1_15EpilogueDefaultEEEEEvvEEEEvNT_6ParamsE:
	.zero		1664


//--------------------- SYMBOLS --------------------------

	.type		.nv.reservedSmem.offset0,@object
	.size		.nv.reservedSmem.offset0,0x4
